// auto-generated by cutlass_sweep.gemm — config: {"arch": "sm_100", "cluster_m": 2, "cluster_n": 2, "dtype": "e5m2", "stages": 5, "tile_k": 64, "tile_m": 128, "tile_n": 128}
#include "cutlass/cutlass.h"
#include "cutlass/gemm/collective/collective_builder.hpp"
#include "cutlass/gemm/device/gemm_universal_adapter.h"
#include "cutlass/gemm/kernel/gemm_universal.hpp"
#include "cutlass/epilogue/collective/collective_builder.hpp"

using ElemA = cutlass::float_e5m2_t;
using ElemB = cutlass::float_e5m2_t;
using ElemCD = cutlass::float_e5m2_t;
using Acc  = float;
using TileShape    = cute::Shape<cute::_128, cute::_128, cute::_64>;
using ClusterShape = cute::Shape<cute::_2, cute::_2, cute::_1>;

using CollectiveEpilogue = typename cutlass::epilogue::collective::CollectiveBuilder<
    cutlass::arch::Sm100, cutlass::arch::OpClassTensorOp,
    TileShape, ClusterShape,
    cutlass::epilogue::collective::EpilogueTileAuto,
    Acc, Acc,
    ElemCD, cutlass::layout::RowMajor, 128 / cutlass::sizeof_bits<ElemCD>::value,
    ElemCD, cutlass::layout::RowMajor, 128 / cutlass::sizeof_bits<ElemCD>::value,
    cutlass::epilogue::collective::EpilogueScheduleAuto
  >::CollectiveOp;

using CollectiveMainloop = typename cutlass::gemm::collective::CollectiveBuilder<
    cutlass::arch::Sm100, cutlass::arch::OpClassTensorOp,
    ElemA, cutlass::layout::RowMajor, 128 / cutlass::sizeof_bits<ElemA>::value,
    ElemB, cutlass::layout::ColumnMajor, 128 / cutlass::sizeof_bits<ElemB>::value,
    Acc,
    TileShape, ClusterShape,
    cutlass::gemm::collective::StageCount<5>,
    cutlass::gemm::collective::KernelScheduleAuto
  >::CollectiveOp;

using GemmKernel = cutlass::gemm::kernel::GemmUniversal<
    cute::Shape<int,int,int,int>,
    CollectiveMainloop,
    CollectiveEpilogue
>;
using Gemm = cutlass::gemm::device::GemmUniversalAdapter<GemmKernel>;

// Force the device kernel symbol into the cubin without needing a host main.
auto* _anchor = &cutlass::device_kernel<GemmKernel>;


// ===== COMPILED SASS (sm_100a) =====

	.target	sm_100a

	.elftype	@"ET_EXEC"


//--------------------- .note.nv.tkinfo           --------------------------
	.section	.note.nv.tkinfo,"",@"SHT_NOTE"
	.sectionflags	@"SHF_NOTE_NV_TKINFO"
	.tkinfo
        /*0018*/ 	.word	0x00000002
        /*0030*/ 	.string	""
        /*0030*/ 	.string	"ptxas"
        /*0030*/ 	.string	"Cuda compilation tools, release 13.0, V13.0.88"
        /*0030*/ 	.string	"Build cuda_13.0.r13.0/compiler.36424714_0"
        /*0030*/ 	.string	"-arch sm_100a -m 64 "



//--------------------- .note.nv.cuinfo           --------------------------
	.section	.note.nv.cuinfo,"",@"SHT_NOTE"
	.sectionflags	@"SHF_NOTE_NV_CUINFO"
        /*0018*/ 	.short	0x0002
        /*001a*/ 	.short	0x0064
        /*001c*/ 	.short	0x0082
	.zero		2


//--------------------- .nv.info                  --------------------------
	.section	.nv.info,"",@"SHT_CUDA_INFO"
	.align	4


	//----- nvinfo : EIATTR_REGCOUNT
	.align		4
        /*0000*/ 	.byte	0x04, 0x2f
        /*0002*/ 	.short	(.L_19 - .L_18)
	.align		4
.L_18:
        /*0004*/ 	.word	index@(_ZN7cutlass13device_kernelINS_4gemm6kernel13GemmUniversalIN4cute5tupleIJiiiiEEENS1_10collective13CollectiveMmaINS1_35MainloopSm100TmaUmmaWarpSpecializedILi5ELi2ELi4ENS5_IJNS4_1CILi2EEESB_NSA_ILi1EEEEEEEENS5_IJNSA_ILi128EEESF_NSA_ILi64EEEEEENS_12float_e5m2_tENS5_IJlSC_lEEESI_SJ_NS4_8TiledMMAINS4_8MMA_AtomIJNS4_10MMA_TraitsINS4_25SM100_MMA_F8F6F4_2x1SM_SSEJSI_SI_fSF_SF_NS4_17integral_constantINS4_4UMMA5MajorELSQ_0EEESR_NSO_INSP_7ScaleInELSS_0EEEST_EEEEEENS4_6LayoutINS5_IJSC_SC_SC_EEENS5_IJNSA_ILi0EEESY_SY_EEEEENS5_IJNS4_10UnderscoreES11_S11_EEEEENS4_28SM100_TMA_2SM_LOAD_MULTICASTENS4_14ComposedLayoutINS4_7SwizzleILi2ELi4ELi3EEENS4_18smem_ptr_flag_bitsILi8EEENSW_INS5_IJNSA_ILi8EEESG_EEENS5_IJSG_SC_EEEEEEEvNS4_8identityENS4_18SM100_TMA_2SM_LOADES1E_vS1F_EENS_8epilogue10collective18CollectiveEpilogueINS1I_23Sm100TmaWarpSpecializedILi2ELi2ELi32ELb0ELb0EEEJNS5_IJSG_SF_SG_EEENS5_IJNSW_ISG_SC_EENSW_INS5_IJNSA_ILi32EEESB_EEENS5_IJSC_SG_EEEEEEEESI_SJ_SI_SJ_NS1I_6fusion15FusionCallbacksIS1M_NS1U_17LinearCombinationISI_fSI_fLNS_15FloatRoundStyleE2EEES1N_S1T_JEEENS4_5SM1004TMEM4LOAD26SM100_TMEM_LOAD_32dp32b32xENS4_13SM90_TMA_LOADENS15_INS16_ILi1ELi4ELi3EEES19_NSW_INS5_IJS1A_S1P_EEENS5_IJS1P_SC_EEEEEEENS4_39AutoVectorizingCopyWithAssumedAlignmentILi128EEENS4_14SM90_TMA_STOREES29_S2B_S2B_EEEvvEEEEvNT_6ParamsE)
        /*0008*/ 	.word	0x00000072


	//----- nvinfo : EIATTR_FRAME_SIZE
	.align		4
.L_19:
        /*000c*/ 	.byte	0x04, 0x11
        /*000e*/ 	.short	(.L_21 - .L_20)
	.align		4
.L_20:
        /*0010*/ 	.word	index@($__internal_2_$__cuda_sm10x_tcgen05_guardrail_trap_unallocated_columns_being_dealloced)
        /*0014*/ 	.word	0x00000000


	//----- nvinfo : EIATTR_FRAME_SIZE
	.align		4
.L_21:
        /*0018*/ 	.byte	0x04, 0x11
        /*001a*/ 	.short	(.L_23 - .L_22)
	.align		4
.L_22:
        /*001c*/ 	.word	index@($__internal_1_$__cuda_sm10x_tcgen05_guardrail_trap_phase_invalid_during_alloc)
        /*0020*/ 	.word	0x00000000


	//----- nvinfo : EIATTR_FRAME_SIZE
	.align		4
.L_23:
        /*0024*/ 	.byte	0x04, 0x11
        /*0026*/ 	.short	(.L_25 - .L_24)
	.align		4
.L_24:
        /*0028*/ 	.word	index@($__internal_0_$__cuda_sm10x_tcgen05_guardrail_trap_col_being_dealloced_not_returned_by_alloc)
        /*002c*/ 	.word	0x00000000


	//----- nvinfo : EIATTR_FRAME_SIZE
	.align		4
.L_25:
        /*0030*/ 	.byte	0x04, 0x11
        /*0032*/ 	.short	(.L_27 - .L_26)
	.align		4
.L_26:
        /*0034*/ 	.word	index@(_ZN7cutlass13device_kernelINS_4gemm6kernel13GemmUniversalIN4cute5tupleIJiiiiEEENS1_10collective13CollectiveMmaINS1_35MainloopSm100TmaUmmaWarpSpecializedILi5ELi2ELi4ENS5_IJNS4_1CILi2EEESB_NSA_ILi1EEEEEEEENS5_IJNSA_ILi128EEESF_NSA_ILi64EEEEEENS_12float_e5m2_tENS5_IJlSC_lEEESI_SJ_NS4_8TiledMMAINS4_8MMA_AtomIJNS4_10MMA_TraitsINS4_25SM100_MMA_F8F6F4_2x1SM_SSEJSI_SI_fSF_SF_NS4_17integral_constantINS4_4UMMA5MajorELSQ_0EEESR_NSO_INSP_7ScaleInELSS_0EEEST_EEEEEENS4_6LayoutINS5_IJSC_SC_SC_EEENS5_IJNSA_ILi0EEESY_SY_EEEEENS5_IJNS4_10UnderscoreES11_S11_EEEEENS4_28SM100_TMA_2SM_LOAD_MULTICASTENS4_14ComposedLayoutINS4_7SwizzleILi2ELi4ELi3EEENS4_18smem_ptr_flag_bitsILi8EEENSW_INS5_IJNSA_ILi8EEESG_EEENS5_IJSG_SC_EEEEEEEvNS4_8identityENS4_18SM100_TMA_2SM_LOADES1E_vS1F_EENS_8epilogue10collective18CollectiveEpilogueINS1I_23Sm100TmaWarpSpecializedILi2ELi2ELi32ELb0ELb0EEEJNS5_IJSG_SF_SG_EEENS5_IJNSW_ISG_SC_EENSW_INS5_IJNSA_ILi32EEESB_EEENS5_IJSC_SG_EEEEEEEESI_SJ_SI_SJ_NS1I_6fusion15FusionCallbacksIS1M_NS1U_17LinearCombinationISI_fSI_fLNS_15FloatRoundStyleE2EEES1N_S1T_JEEENS4_5SM1004TMEM4LOAD26SM100_TMEM_LOAD_32dp32b32xENS4_13SM90_TMA_LOADENS15_INS16_ILi1ELi4ELi3EEES19_NSW_INS5_IJS1A_S1P_EEENS5_IJS1P_SC_EEEEEEENS4_39AutoVectorizingCopyWithAssumedAlignmentILi128EEENS4_14SM90_TMA_STOREES29_S2B_S2B_EEEvvEEEEvNT_6ParamsE)
        /*0038*/ 	.word	0x00000000


	//----- nvinfo : EIATTR_MIN_STACK_SIZE
	.align		4
.L_27:
        /*003c*/ 	.byte	0x04, 0x12
        /*003e*/ 	.short	(.L_29 - .L_28)
	.align		4
.L_28:
        /*0040*/ 	.word	index@(_ZN7cutlass13device_kernelINS_4gemm6kernel13GemmUniversalIN4cute5tupleIJiiiiEEENS1_10collective13CollectiveMmaINS1_35MainloopSm100TmaUmmaWarpSpecializedILi5ELi2ELi4ENS5_IJNS4_1CILi2EEESB_NSA_ILi1EEEEEEEENS5_IJNSA_ILi128EEESF_NSA_ILi64EEEEEENS_12float_e5m2_tENS5_IJlSC_lEEESI_SJ_NS4_8TiledMMAINS4_8MMA_AtomIJNS4_10MMA_TraitsINS4_25SM100_MMA_F8F6F4_2x1SM_SSEJSI_SI_fSF_SF_NS4_17integral_constantINS4_4UMMA5MajorELSQ_0EEESR_NSO_INSP_7ScaleInELSS_0EEEST_EEEEEENS4_6LayoutINS5_IJSC_SC_SC_EEENS5_IJNSA_ILi0EEESY_SY_EEEEENS5_IJNS4_10UnderscoreES11_S11_EEEEENS4_28SM100_TMA_2SM_LOAD_MULTICASTENS4_14ComposedLayoutINS4_7SwizzleILi2ELi4ELi3EEENS4_18smem_ptr_flag_bitsILi8EEENSW_INS5_IJNSA_ILi8EEESG_EEENS5_IJSG_SC_EEEEEEEvNS4_8identityENS4_18SM100_TMA_2SM_LOADES1E_vS1F_EENS_8epilogue10collective18CollectiveEpilogueINS1I_23Sm100TmaWarpSpecializedILi2ELi2ELi32ELb0ELb0EEEJNS5_IJSG_SF_SG_EEENS5_IJNSW_ISG_SC_EENSW_INS5_IJNSA_ILi32EEESB_EEENS5_IJSC_SG_EEEEEEEESI_SJ_SI_SJ_NS1I_6fusion15FusionCallbacksIS1M_NS1U_17LinearCombinationISI_fSI_fLNS_15FloatRoundStyleE2EEES1N_S1T_JEEENS4_5SM1004TMEM4LOAD26SM100_TMEM_LOAD_32dp32b32xENS4_13SM90_TMA_LOADENS15_INS16_ILi1ELi4ELi3EEES19_NSW_INS5_IJS1A_S1P_EEENS5_IJS1P_SC_EEEEEEENS4_39AutoVectorizingCopyWithAssumedAlignmentILi128EEENS4_14SM90_TMA_STOREES29_S2B_S2B_EEEvvEEEEvNT_6ParamsE)
        /*0044*/ 	.word	0x00000000
.L_29:


//--------------------- .nv.compat                --------------------------
	.section	.nv.compat,"",@"SHT_CUDA_COMPAT_INFO"
	.align	4
        /*0000*/ 	.byte	0x02, 0x09, 0x01, 0x00, 0x02, 0x02, 0x02, 0x00, 0x02, 0x05, 0x05, 0x00, 0x03, 0x07, 0x01, 0x01
        /*0010*/ 	.byte	0x02, 0x03, 0x01, 0x00, 0x02, 0x06, 0x01, 0x00, 0x04, 0x0b, 0x08, 0x00, 0x09, 0x00, 0x00, 0x00
        /*0020*/ 	.byte	0x00, 0x00, 0x00, 0x00


//--------------------- .nv.info._ZN7cutlass13device_kernelINS_4gemm6kernel13GemmUniversalIN4cute5tupleIJiiiiEEENS1_10collective13CollectiveMmaINS1_35MainloopSm100TmaUmmaWarpSpecializedILi5ELi2ELi4ENS5_IJNS4_1CILi2EEESB_NSA_ILi1EEEEEEEENS5_IJNSA_ILi128EEESF_NSA_ILi64EEEEEENS_12float_e5m2_tENS5_IJlSC_lEEESI_SJ_NS4_8TiledMMAINS4_8MMA_AtomIJNS4_10MMA_TraitsINS4_25SM100_MMA_F8F6F4_2x1SM_SSEJSI_SI_fSF_SF_NS4_17integral_constantINS4_4UMMA5MajorELSQ_0EEESR_NSO_INSP_7ScaleInELSS_0EEEST_EEEEEENS4_6LayoutINS5_IJSC_SC_SC_EEENS5_IJNSA_ILi0EEESY_SY_EEEEENS5_IJNS4_10UnderscoreES11_S11_EEEEENS4_28SM100_TMA_2SM_LOAD_MULTICASTENS4_14ComposedLayoutINS4_7SwizzleILi2ELi4ELi3EEENS4_18smem_ptr_flag_bitsILi8EEENSW_INS5_IJNSA_ILi8EEESG_EEENS5_IJSG_SC_EEEEEEEvNS4_8identityENS4_18SM100_TMA_2SM_LOADES1E_vS1F_EENS_8epilogue10collective18CollectiveEpilogueINS1I_23Sm100TmaWarpSpecializedILi2ELi2ELi32ELb0ELb0EEEJNS5_IJSG_SF_SG_EEENS5_IJNSW_ISG_SC_EENSW_INS5_IJNSA_ILi32EEESB_EEENS5_IJSC_SG_EEEEEEEESI_SJ_SI_SJ_NS1I_6fusion15FusionCallbacksIS1M_NS1U_17LinearCombinationISI_fSI_fLNS_15FloatRoundStyleE2EEES1N_S1T_JEEENS4_5SM1004TMEM4LOAD26SM100_TMEM_LOAD_32dp32b32xENS4_13SM90_TMA_LOADENS15_INS16_ILi1ELi4ELi3EEES19_NSW_INS5_IJS1A_S1P_EEENS5_IJS1P_SC_EEEEEEENS4_39AutoVectorizingCopyWithAssumedAlignmentILi128EEENS4_14SM90_TMA_STOREES29_S2B_S2B_EEEvvEEEEvNT_6ParamsE --------------------------
	.section	.nv.info._ZN7cutlass13device_kernelINS_4gemm6kernel13GemmUniversalIN4cute5tupleIJiiiiEEENS1_10collective13CollectiveMmaINS1_35MainloopSm100TmaUmmaWarpSpecializedILi5ELi2ELi4ENS5_IJNS4_1CILi2EEESB_NSA_ILi1EEEEEEEENS5_IJNSA_ILi128EEESF_NSA_ILi64EEEEEENS_12float_e5m2_tENS5_IJlSC_lEEESI_SJ_NS4_8TiledMMAINS4_8MMA_AtomIJNS4_10MMA_TraitsINS4_25SM100_MMA_F8F6F4_2x1SM_SSEJSI_SI_fSF_SF_NS4_17integral_constantINS4_4UMMA5MajorELSQ_0EEESR_NSO_INSP_7ScaleInELSS_0EEEST_EEEEEENS4_6LayoutINS5_IJSC_SC_SC_EEENS5_IJNSA_ILi0EEESY_SY_EEEEENS5_IJNS4_10UnderscoreES11_S11_EEEEENS4_28SM100_TMA_2SM_LOAD_MULTICASTENS4_14ComposedLayoutINS4_7SwizzleILi2ELi4ELi3EEENS4_18smem_ptr_flag_bitsILi8EEENSW_INS5_IJNSA_ILi8EEESG_EEENS5_IJSG_SC_EEEEEEEvNS4_8identityENS4_18SM100_TMA_2SM_LOADES1E_vS1F_EENS_8epilogue10collective18CollectiveEpilogueINS1I_23Sm100TmaWarpSpecializedILi2ELi2ELi32ELb0ELb0EEEJNS5_IJSG_SF_SG_EEENS5_IJNSW_ISG_SC_EENSW_INS5_IJNSA_ILi32EEESB_EEENS5_IJSC_SG_EEEEEEEESI_SJ_SI_SJ_NS1I_6fusion15FusionCallbacksIS1M_NS1U_17LinearCombinationISI_fSI_fLNS_15FloatRoundStyleE2EEES1N_S1T_JEEENS4_5SM1004TMEM4LOAD26SM100_TMEM_LOAD_32dp32b32xENS4_13SM90_TMA_LOADENS15_INS16_ILi1ELi4ELi3EEES19_NSW_INS5_IJS1A_S1P_EEENS5_IJS1P_SC_EEEEEEENS4_39AutoVectorizingCopyWithAssumedAlignmentILi128EEENS4_14SM90_TMA_STOREES29_S2B_S2B_EEEvvEEEEvNT_6ParamsE,"",@"SHT_CUDA_INFO"
	.sectionflags	@""
	.align	4


	//----- nvinfo : EIATTR_CUDA_API_VERSION
	.align		4
        /*0000*/ 	.byte	0x04, 0x37
        /*0002*/ 	.short	(.L_31 - .L_30)
.L_30:
        /*0004*/ 	.word	0x00000082


	//----- nvinfo : EIATTR_KPARAM_INFO
	.align		4
.L_31:
        /*0008*/ 	.byte	0x04, 0x17
        /*000a*/ 	.short	(.L_33 - .L_32)
.L_32:
        /*000c*/ 	.word	0x00000000
        /*0010*/ 	.short	0x0000
        /*0012*/ 	.short	0x0000
        /*0014*/ 	.byte	0x00, 0xf0, 0x01, 0x20


	//----- nvinfo : EIATTR_AT_ENTRY_FRAGMENTS
	.align		4
.L_33:
        /*0018*/ 	.byte	0x04, 0x4f
        /*001a*/ 	.short	(.L_35 - .L_34)


	//   ....[0]....
.L_34:
        /*001c*/ 	.word	0x00000007


	//----- nvinfo : EIATTR_RESERVED_SMEM_USED
	.align		4
.L_35:
        /*0020*/ 	.byte	0x01, 0x41
	.zero		2


	//----- nvinfo : EIATTR_SPARSE_MMA_MASK
	.align		4
        /*0024*/ 	.byte	0x03, 0x50
        /*0026*/ 	.short	0x0000


	//----- nvinfo : EIATTR_TCGEN05_2CTA_USED
	.align		4
        /*0028*/ 	.byte	0x01, 0x52
	.zero		2


	//----- nvinfo : EIATTR_MAXREG_COUNT
	.align		4
        /*002c*/ 	.byte	0x03, 0x1b
        /*002e*/ 	.short	0x00ff


	//----- nvinfo : EIATTR_NUM_BARRIERS
	.align		4
        /*0030*/ 	.byte	0x02, 0x4c
        /*0032*/ 	.byte	0x07
	.zero		1


	//----- nvinfo : EIATTR_EXTERNS
	.align		4
        /*0034*/ 	.byte	0x04, 0x0f
        /*0036*/ 	.short	(.L_37 - .L_36)


	//   ....[0]....
	.align		4
.L_36:
        /*0038*/ 	.word	index@(__assertfail)


	//----- nvinfo : EIATTR_MERCURY_ISA_VERSION
	.align		4
.L_37:
        /*003c*/ 	.byte	0x03, 0x5f
        /*003e*/ 	.short	0x0101


	//----- nvinfo : EIATTR_INT_WARP_WIDE_INSTR_OFFSETS
	.align		4
        /*0040*/ 	.byte	0x04, 0x31
        /*0042*/ 	.short	(.L_39 - .L_38)


	//   ....[0]....
.L_38:
        /*0044*/ 	.word	0x00000d50


	//   ....[1]....
        /*0048*/ 	.word	0x00000df0


	//   ....[2]....
        /*004c*/ 	.word	0x00004240


	//   ....[3]....
        /*0050*/ 	.word	0x00004260


	//   ....[4]....
        /*0054*/ 	.word	0x00004290


	//   ....[5]....
        /*0058*/ 	.word	0x00004db0


	//   ....[6]....
        /*005c*/ 	.word	0x00004e50


	//   ....[7]....
        /*0060*/ 	.word	0x00004f00


	//   ....[8]....
        /*0064*/ 	.word	0x00004fa0


	//   ....[9]....
        /*0068*/ 	.word	0x00005090


	//   ....[10]....
        /*006c*/ 	.word	0x00005160


	//----- nvinfo : EIATTR_COOP_GROUP_MASK_REGIDS
	.align		4
.L_39:
        /*0070*/ 	.byte	0x04, 0x29
        /*0072*/ 	.short	(.L_41 - .L_40)


	//   ....[0]....
.L_40:
        /*0074*/ 	.word	0xffffffff


	//   ....[1]....
        /*0078*/ 	.word	0xffffffff


	//   ....[2]....
        /*007c*/ 	.word	0xffffffff


	//   ....[3]....
        /*0080*/ 	.word	0xffffffff


	//   ....[4]....
        /*0084*/ 	.word	0xffffffff


	//   ....[5]....
        /*0088*/ 	.word	0xffffffff


	//   ....[6]....
        /*008c*/ 	.word	0xffffffff


	//   ....[7]....
        /*0090*/ 	.word	0xffffffff


	//   ....[8]....
        /*0094*/ 	.word	0xffffffff


	//   ....[9]....
        /*0098*/ 	.word	0xffffffff


	//   ....[10]....
        /*009c*/ 	.word	0xffffffff


	//   ....[11]....
        /*00a0*/ 	.word	0xffffffff


	//   ....[12]....
        /*00a4*/ 	.word	0xffffffff


	//   ....[13]....
        /*00a8*/ 	.word	0xffffffff


	//----- nvinfo : EIATTR_COOP_GROUP_INSTR_OFFSETS
	.align		4
.L_41:
        /*00ac*/ 	.byte	0x04, 0x28
        /*00ae*/ 	.short	(.L_43 - .L_42)


	//   ....[0]....
.L_42:
        /*00b0*/ 	.word	0x000000b0


	//   ....[1]....
        /*00b4*/ 	.word	0x00000520


	//   ....[2]....
        /*00b8*/ 	.word	0x00000700


	//   ....[3]....
        /*00bc*/ 	.word	0x00000850


	//   ....[4]....
        /*00c0*/ 	.word	0x00000940


	//   ....[5]....
        /*00c4*/ 	.word	0x00000aa0


	//   ....[6]....
        /*00c8*/ 	.word	0x00000c30


	//   ....[7]....
        /*00cc*/ 	.word	0x00000e70


	//   ....[8]....
        /*00d0*/ 	.word	0x000021c0


	//   ....[9]....
        /*00d4*/ 	.word	0x00003100


	//   ....[10]....
        /*00d8*/ 	.word	0x000035d0


	//   ....[11]....
        /*00dc*/ 	.word	0x00003600


	//   ....[12]....
        /*00e0*/ 	.word	0x00004140


	//   ....[13]....
        /*00e4*/ 	.word	0x00004350


	//----- nvinfo : EIATTR_VRC_CTA_INIT_COUNT
	.align		4
.L_43:
        /*00e8*/ 	.byte	0x02, 0x4a
        /*00ea*/ 	.byte	0x80
	.zero		1


	//----- nvinfo : EIATTR_SYSCALL_OFFSETS
	.align		4
        /*00ec*/ 	.byte	0x04, 0x46
        /*00ee*/ 	.short	(.L_45 - .L_44)


	//   ....[0]....
.L_44:
        /*00f0*/ 	.word	0x00005c70


	//   ....[1]....
        /*00f4*/ 	.word	0x00005db0


	//   ....[2]....
        /*00f8*/ 	.word	0x000065d0


	//   ....[3]....
        /*00fc*/ 	.word	0x000073c0


	//----- nvinfo : EIATTR_MBARRIER_INSTR_OFFSETS
	.align		4
.L_45:
        /*0100*/ 	.byte	0x04, 0x39
        /*0102*/ 	.short	(.L_47 - .L_46)


	//   ....[0]....
.L_46:
        /*0104*/ 	.word	0x00000650
        /*0108*/ 	.word	0x000000ff
        /*010c*/ 	.word	0x00000000
        /*0110*/ 	.short	0x0100
        /*0112*/ 	.byte	0x04
	.zero		1


	//   ....[1]....
        /*0114*/ 	.word	0x00000660
        /*0118*/ 	.word	0x000000ff
        /*011c*/ 	.word	0x00000028
        /*0120*/ 	.short	0x0100
        /*0122*/ 	.byte	0x04
	.zero		1


	//   ....[2]....
        /*0124*/ 	.word	0x00000670
        /*0128*/ 	.word	0x000000ff
        /*012c*/ 	.word	0x00000008
        /*0130*/ 	.short	0x0100
        /*0132*/ 	.byte	0x04
	.zero		1


	//   ....[3]....
        /*0134*/ 	.word	0x00000680
        /*0138*/ 	.word	0x000000ff
        /*013c*/ 	.word	0x00000030
        /*0140*/ 	.short	0x0100
        /*0142*/ 	.byte	0x04
	.zero		1


	//   ....[4]....
        /*0144*/ 	.word	0x00000690
        /*0148*/ 	.word	0x000000ff
        /*014c*/ 	.word	0x00000010
        /*0150*/ 	.short	0x0100
        /*0152*/ 	.byte	0x04
	.zero		1


	//   ....[5]....
        /*0154*/ 	.word	0x000006a0
        /*0158*/ 	.word	0x000000ff
        /*015c*/ 	.word	0x00000038
        /*0160*/ 	.short	0x0100
        /*0162*/ 	.byte	0x04
	.zero		1


	//   ....[6]....
        /*0164*/ 	.word	0x000006b0
        /*0168*/ 	.word	0x000000ff
        /*016c*/ 	.word	0x00000018
        /*0170*/ 	.short	0x0100
        /*0172*/ 	.byte	0x04
	.zero		1


	//   ....[7]....
        /*0174*/ 	.word	0x000006c0
        /*0178*/ 	.word	0x000000ff
        /*017c*/ 	.word	0x00000040
        /*0180*/ 	.short	0x0100
        /*0182*/ 	.byte	0x04
	.zero		1


	//   ....[8]....
        /*0184*/ 	.word	0x000006d0
        /*0188*/ 	.word	0x000000ff
        /*018c*/ 	.word	0x00000020
        /*0190*/ 	.short	0x0100
        /*0192*/ 	.byte	0x04
	.zero		1


	//   ....[9]....
        /*0194*/ 	.word	0x000006e0
        /*0198*/ 	.word	0x000000ff
        /*019c*/ 	.word	0x00000048
        /*01a0*/ 	.short	0x0100
        /*01a2*/ 	.byte	0x04
	.zero		1


	//   ....[10]....
        /*01a4*/ 	.word	0x00000800
        /*01a8*/ 	.word	0x000000ff
        /*01ac*/ 	.word	0x00000050
        /*01b0*/ 	.short	0x0100
        /*01b2*/ 	.byte	0x04
	.zero		1


	//   ....[11]....
        /*01b4*/ 	.word	0x00000810
        /*01b8*/ 	.word	0x000000ff
        /*01bc*/ 	.word	0x00000060
        /*01c0*/ 	.short	0x0100
        /*01c2*/ 	.byte	0x04
	.zero		1


	//   ....[12]....
        /*01c4*/ 	.word	0x00000820
        /*01c8*/ 	.word	0x000000ff
        /*01cc*/ 	.word	0x00000058
        /*01d0*/ 	.short	0x0100
        /*01d2*/ 	.byte	0x04
	.zero		1


	//   ....[13]....
        /*01d4*/ 	.word	0x00000830
        /*01d8*/ 	.word	0x000000ff
        /*01dc*/ 	.word	0x00000068
        /*01e0*/ 	.short	0x0100
        /*01e2*/ 	.byte	0x04
	.zero		1


	//   ....[14]....
        /*01e4*/ 	.word	0x00000910
        /*01e8*/ 	.word	0x000000ff
        /*01ec*/ 	.word	0x00000070
        /*01f0*/ 	.short	0x0100
        /*01f2*/ 	.byte	0x06
	.zero		1


	//   ....[15]....
        /*01f4*/ 	.word	0x00000920
        /*01f8*/ 	.word	0x000000ff
        /*01fc*/ 	.word	0x00000078
        /*0200*/ 	.short	0x0100
        /*0202*/ 	.byte	0x06
	.zero		1


	//   ....[16]....
        /*0204*/ 	.word	0x00000a50
        /*0208*/ 	.word	0x000000ff
        /*020c*/ 	.word	0x00000080
        /*0210*/ 	.short	0x0100
        /*0212*/ 	.byte	0x06
	.zero		1


	//   ....[17]....
        /*0214*/ 	.word	0x00000a60
        /*0218*/ 	.word	0x000000ff
        /*021c*/ 	.word	0x00000090
        /*0220*/ 	.short	0x0100
        /*0222*/ 	.byte	0x06
	.zero		1


	//   ....[18]....
        /*0224*/ 	.word	0x00000a70
        /*0228*/ 	.word	0x000000ff
        /*022c*/ 	.word	0x00000088
        /*0230*/ 	.short	0x0100
        /*0232*/ 	.byte	0x06
	.zero		1


	//   ....[19]....
        /*0234*/ 	.word	0x00000a80
        /*0238*/ 	.word	0x000000ff
        /*023c*/ 	.word	0x00000098
        /*0240*/ 	.short	0x0100
        /*0242*/ 	.byte	0x06
	.zero		1


	//   ....[20]....
        /*0244*/ 	.word	0x00000ba0
        /*0248*/ 	.word	0x000000ff
        /*024c*/ 	.word	0x000000a0
        /*0250*/ 	.short	0x0100
        /*0252*/ 	.byte	0x04
	.zero		1


	//   ....[21]....
        /*0254*/ 	.word	0x00000bb0
        /*0258*/ 	.word	0x000000ff
        /*025c*/ 	.word	0x000000c0
        /*0260*/ 	.short	0x0100
        /*0262*/ 	.byte	0x04
	.zero		1


	//   ....[22]....
        /*0264*/ 	.word	0x00000bc0
        /*0268*/ 	.word	0x000000ff
        /*026c*/ 	.word	0x000000a8
        /*0270*/ 	.short	0x0100
        /*0272*/ 	.byte	0x04
	.zero		1


	//   ....[23]....
        /*0274*/ 	.word	0x00000bd0
        /*0278*/ 	.word	0x000000ff
        /*027c*/ 	.word	0x000000c8
        /*0280*/ 	.short	0x0100
        /*0282*/ 	.byte	0x04
	.zero		1


	//   ....[24]....
        /*0284*/ 	.word	0x00000be0
        /*0288*/ 	.word	0x000000ff
        /*028c*/ 	.word	0x000000b0
        /*0290*/ 	.short	0x0100
        /*0292*/ 	.byte	0x04
	.zero		1


	//   ....[25]....
        /*0294*/ 	.word	0x00000bf0
        /*0298*/ 	.word	0x000000ff
        /*029c*/ 	.word	0x000000d0
        /*02a0*/ 	.short	0x0100
        /*02a2*/ 	.byte	0x04
	.zero		1


	//   ....[26]....
        /*02a4*/ 	.word	0x00000c00
        /*02a8*/ 	.word	0x000000ff
        /*02ac*/ 	.word	0x000000b8
        /*02b0*/ 	.short	0x0100
        /*02b2*/ 	.byte	0x04
	.zero		1


	//   ....[27]....
        /*02b4*/ 	.word	0x00000c10
        /*02b8*/ 	.word	0x000000ff
        /*02bc*/ 	.word	0x000000d8
        /*02c0*/ 	.short	0x0100
        /*02c2*/ 	.byte	0x04
	.zero		1


	//   ....[28]....
        /*02c4*/ 	.word	0x00000d00
        /*02c8*/ 	.word	0x000000ff
        /*02cc*/ 	.word	0x000000e0
        /*02d0*/ 	.short	0x0100
        /*02d2*/ 	.byte	0x04
	.zero		1


	//   ....[29]....
        /*02d4*/ 	.word	0x00000d10
        /*02d8*/ 	.word	0x000000ff
        /*02dc*/ 	.word	0x000000f0
        /*02e0*/ 	.short	0x0100
        /*02e2*/ 	.byte	0x04
	.zero		1


	//   ....[30]....
        /*02e4*/ 	.word	0x00000d20
        /*02e8*/ 	.word	0x000000ff
        /*02ec*/ 	.word	0x000000e8
        /*02f0*/ 	.short	0x0100
        /*02f2*/ 	.byte	0x04
	.zero		1


	//   ....[31]....
        /*02f4*/ 	.word	0x00000d30
        /*02f8*/ 	.word	0x000000ff
        /*02fc*/ 	.word	0x000000f8
        /*0300*/ 	.short	0x0100
        /*0302*/ 	.byte	0x04
	.zero		1


	//   ....[32]....
        /*0304*/ 	.word	0x00000e30
        /*0308*/ 	.word	0x000000ff
        /*030c*/ 	.word	0x00000100
        /*0310*/ 	.short	0x0100
        /*0312*/ 	.byte	0x06
	.zero		1


	//   ....[33]....
        /*0314*/ 	.word	0x000019e0
        /*0318*/ 	.word	0x00000003
        /*031c*/ 	.word	0x000000f0
        /*0320*/ 	.short	0x010a
        /*0322*/ 	.byte	0xff
	.zero		1


	//   ....[34]....
        /*0324*/ 	.word	0x00001a10
        /*0328*/ 	.word	0x00000003
        /*032c*/ 	.word	0x000000e0
        /*0330*/ 	.short	0x0101
        /*0332*/ 	.byte	0xff
	.zero		1


	//   ....[35]....
        /*0334*/ 	.word	0x00001ad0
        /*0338*/ 	.word	0x000000ff
        /*033c*/ 	.word	0x00000028
        /*0340*/ 	.short	0x010a
        /*0342*/ 	.byte	0x04
	.zero		1


	//   ....[36]....
        /*0344*/ 	.word	0x00001ba0
        /*0348*/ 	.word	0x000000ff
        /*034c*/ 	.word	0x00000028
        /*0350*/ 	.short	0x010a
        /*0352*/ 	.byte	0x21
	.zero		1


	//   ....[37]....
        /*0354*/ 	.word	0x00001d50
        /*0358*/ 	.word	0x000000ff
        /*035c*/ 	.word	0x00000028
        /*0360*/ 	.short	0x010a
        /*0362*/ 	.byte	0x05
	.zero		1


	//   ....[38]....
        /*0364*/ 	.word	0x00001e60
        /*0368*/ 	.word	0x000000ff
        /*036c*/ 	.word	0x00000078
        /*0370*/ 	.short	0x0101
        /*0372*/ 	.byte	0x06
	.zero		1


	//   ....[39]....
        /*0374*/ 	.word	0x00001e80
        /*0378*/ 	.word	0x000000ff
        /*037c*/ 	.word	0x00000028
        /*0380*/ 	.short	0x010a
        /*0382*/ 	.byte	0x04
	.zero		1


	//   ....[40]....
        /*0384*/ 	.word	0x00001f00
        /*0388*/ 	.word	0x000000ff
        /*038c*/ 	.word	0x00000028
        /*0390*/ 	.short	0x010a
        /*0392*/ 	.byte	0x11
	.zero		1


	//   ....[41]....
        /*0394*/ 	.word	0x00002090
        /*0398*/ 	.word	0x000000ff
        /*039c*/ 	.word	0x00000028
        /*03a0*/ 	.short	0x010a
        /*03a2*/ 	.byte	0x05
	.zero		1


	//   ....[42]....
        /*03a4*/ 	.word	0x000021f0
        /*03a8*/ 	.word	0x00000003
        /*03ac*/ 	.word	0x00000080
        /*03b0*/ 	.short	0x010a
        /*03b2*/ 	.byte	0xff
	.zero		1


	//   ....[43]....
        /*03b4*/ 	.word	0x00002340
        /*03b8*/ 	.word	0x00000000
        /*03bc*/ 	.word	0x00000000
        /*03c0*/ 	.short	0x0101
        /*03c2*/ 	.byte	0xff
	.zero		1


	//   ....[44]....
        /*03c4*/ 	.word	0x000028f0
        /*03c8*/ 	.word	0x000000ff
        /*03cc*/ 	.word	0x00000000
        /*03d0*/ 	.short	0x010a
        /*03d2*/ 	.byte	0x04
	.zero		1


	//   ....[45]....
        /*03d4*/ 	.word	0x00002980
        /*03d8*/ 	.word	0x000000ff
        /*03dc*/ 	.word	0x00000000
        /*03e0*/ 	.short	0x010a
        /*03e2*/ 	.byte	0x05
	.zero		1


	//   ....[46]....
        /*03e4*/ 	.word	0x00002a10
        /*03e8*/ 	.word	0x000000ff
        /*03ec*/ 	.word	0x00000000
        /*03f0*/ 	.short	0x010a
        /*03f2*/ 	.byte	0x05
	.zero		1


	//   ....[47]....
        /*03f4*/ 	.word	0x00002aa0
        /*03f8*/ 	.word	0x000000ff
        /*03fc*/ 	.word	0x00000000
        /*0400*/ 	.short	0x010a
        /*0402*/ 	.byte	0x05
	.zero		1


	//   ....[48]....
        /*0404*/ 	.word	0x00002b40
        /*0408*/ 	.word	0x00000000
        /*040c*/ 	.word	0x00000000
        /*0410*/ 	.short	0x010a
        /*0412*/ 	.byte	0xff
	.zero		1


	//   ....[49]....
        /*0414*/ 	.word	0x00002c60
        /*0418*/ 	.word	0x00000002
        /*041c*/ 	.word	0x000000e0
        /*0420*/ 	.short	0x010a
        /*0422*/ 	.byte	0xff
	.zero		1


	//   ....[50]....
        /*0424*/ 	.word	0x00002cc0
        /*0428*/ 	.word	0x00000004
        /*042c*/ 	.word	0x00000000
        /*0430*/ 	.short	0x0101
        /*0432*/ 	.byte	0xff
	.zero		1


	//   ....[51]....
        /*0434*/ 	.word	0x00002ce0
        /*0438*/ 	.word	0x000000ff
        /*043c*/ 	.word	0x00000090
        /*0440*/ 	.short	0x010a
        /*0442*/ 	.byte	0x04
	.zero		1


	//   ....[52]....
        /*0444*/ 	.word	0x00002e00
        /*0448*/ 	.word	0x00000002
        /*044c*/ 	.word	0x00000080
        /*0450*/ 	.short	0x010a
        /*0452*/ 	.byte	0xff
	.zero		1


	//   ....[53]....
        /*0454*/ 	.word	0x00002f10
        /*0458*/ 	.word	0x00000002
        /*045c*/ 	.word	0x00000000
        /*0460*/ 	.short	0x0101
        /*0462*/ 	.byte	0xff
	.zero		1


	//   ....[54]....
        /*0464*/ 	.word	0x00002fa0
        /*0468*/ 	.word	0x000000ff
        /*046c*/ 	.word	0x00000090
        /*0470*/ 	.short	0x0106
        /*0472*/ 	.byte	0x04
	.zero		1


	//   ....[55]....
        /*0474*/ 	.word	0x00002fc0
        /*0478*/ 	.word	0x000000ff
        /*047c*/ 	.word	0x00000090
        /*0480*/ 	.short	0x010a
        /*0482*/ 	.byte	0x04
	.zero		1


	//   ....[56]....
        /*0484*/ 	.word	0x00003050
        /*0488*/ 	.word	0x000000ff
        /*048c*/ 	.word	0x00000090
        /*0490*/ 	.short	0x0106
        /*0492*/ 	.byte	0x07
	.zero		1


	//   ....[57]....
        /*0494*/ 	.word	0x00003090
        /*0498*/ 	.word	0x00000000
        /*049c*/ 	.word	0x00000090
        /*04a0*/ 	.short	0x010a
        /*04a2*/ 	.byte	0xff
	.zero		1


	//   ....[58]....
        /*04a4*/ 	.word	0x000032d0
        /*04a8*/ 	.word	0x000000ff
        /*04ac*/ 	.word	0x00000008
        /*04b0*/ 	.short	0x010a
        /*04b2*/ 	.byte	0x05
	.zero		1


	//   ....[59]....
        /*04b4*/ 	.word	0x000032f0
        /*04b8*/ 	.word	0x000000ff
        /*04bc*/ 	.word	0x00000008
        /*04c0*/ 	.short	0x010a
        /*04c2*/ 	.byte	0x05
	.zero		1


	//   ....[60]....
        /*04c4*/ 	.word	0x00003480
        /*04c8*/ 	.word	0x000000ff
        /*04cc*/ 	.word	0x00000008
        /*04d0*/ 	.short	0x010a
        /*04d2*/ 	.byte	0x05
	.zero		1


	//   ....[61]....
        /*04d4*/ 	.word	0x000034a0
        /*04d8*/ 	.word	0x000000ff
        /*04dc*/ 	.word	0x00000008
        /*04e0*/ 	.short	0x010a
        /*04e2*/ 	.byte	0x05
	.zero		1


	//   ....[62]....
        /*04e4*/ 	.word	0x00003560
        /*04e8*/ 	.word	0x000000ff
        /*04ec*/ 	.word	0x00000000
        /*04f0*/ 	.short	0x0101
        /*04f2*/ 	.byte	0x04
	.zero		1


	//   ....[63]....
        /*04f4*/ 	.word	0x00003860
        /*04f8*/ 	.word	0x00000000
        /*04fc*/ 	.word	0x00000080
        /*0500*/ 	.short	0x010a
        /*0502*/ 	.byte	0xff
	.zero		1


	//   ....[64]....
        /*0504*/ 	.word	0x00003920
        /*0508*/ 	.word	0x00000000
        /*050c*/ 	.word	0x00000000
        /*0510*/ 	.short	0x0101
        /*0512*/ 	.byte	0xff
	.zero		1


	//   ....[65]....
        /*0514*/ 	.word	0x000039e0
        /*0518*/ 	.word	0x000000ff
        /*051c*/ 	.word	0x00000000
        /*0520*/ 	.short	0x010a
        /*0522*/ 	.byte	0x04
	.zero		1


	//   ....[66]....
        /*0524*/ 	.word	0x000039f0
        /*0528*/ 	.word	0x000000ff
        /*052c*/ 	.word	0x000000c0
        /*0530*/ 	.short	0x010a
        /*0532*/ 	.byte	0x17
	.zero		1


	//   ....[67]....
        /*0534*/ 	.word	0x00003aa0
        /*0538*/ 	.word	0x000000ff
        /*053c*/ 	.word	0x00000000
        /*0540*/ 	.short	0x010a
        /*0542*/ 	.byte	0x05
	.zero		1


	//   ....[68]....
        /*0544*/ 	.word	0x00003be0
        /*0548*/ 	.word	0x000000ff
        /*054c*/ 	.word	0x00000000
        /*0550*/ 	.short	0x010a
        /*0552*/ 	.byte	0x04
	.zero		1


	//   ....[69]....
        /*0554*/ 	.word	0x00003e30
        /*0558*/ 	.word	0x000000ff
        /*055c*/ 	.word	0x00000000
        /*0560*/ 	.short	0x010a
        /*0562*/ 	.byte	0x04
	.zero		1


	//   ....[70]....
        /*0564*/ 	.word	0x00003ec0
        /*0568*/ 	.word	0x000000ff
        /*056c*/ 	.word	0x00000000
        /*0570*/ 	.short	0x010a
        /*0572*/ 	.byte	0x05
	.zero		1


	//   ....[71]....
        /*0574*/ 	.word	0x00003f50
        /*0578*/ 	.word	0x000000ff
        /*057c*/ 	.word	0x00000000
        /*0580*/ 	.short	0x010a
        /*0582*/ 	.byte	0x05
	.zero		1


	//   ....[72]....
        /*0584*/ 	.word	0x00003ff0
        /*0588*/ 	.word	0x00000000
        /*058c*/ 	.word	0x00000000
        /*0590*/ 	.short	0x010a
        /*0592*/ 	.byte	0xff
	.zero		1


	//   ....[73]....
        /*0594*/ 	.word	0x00004030
        /*0598*/ 	.word	0x00000000
        /*059c*/ 	.word	0x00000000
        /*05a0*/ 	.short	0x010a
        /*05a2*/ 	.byte	0xff
	.zero		1


	//   ....[74]....
        /*05a4*/ 	.word	0x000040a0
        /*05a8*/ 	.word	0x000000ff
        /*05ac*/ 	.word	0x00000000
        /*05b0*/ 	.short	0x0101
        /*05b2*/ 	.byte	0x04
	.zero		1


	//   ....[75]....
        /*05b4*/ 	.word	0x000040e0
        /*05b8*/ 	.word	0x000000ff
        /*05bc*/ 	.word	0x00000100
        /*05c0*/ 	.short	0x010a
        /*05c2*/ 	.byte	0x11
	.zero		1


	//   ....[76]....
        /*05c4*/ 	.word	0x00004130
        /*05c8*/ 	.word	0x000000ff
        /*05cc*/ 	.word	0x00000000
        /*05d0*/ 	.short	0x0101
        /*05d2*/ 	.byte	0x04
	.zero		1


	//   ....[77]....
        /*05d4*/ 	.word	0x000045b0
        /*05d8*/ 	.word	0x0000000c
        /*05dc*/ 	.word	0x00000080
        /*05e0*/ 	.short	0x010a
        /*05e2*/ 	.byte	0xff
	.zero		1


	//   ....[78]....
        /*05e4*/ 	.word	0x00004720
        /*05e8*/ 	.word	0x00000000
        /*05ec*/ 	.word	0x00000000
        /*05f0*/ 	.short	0x0101
        /*05f2*/ 	.byte	0xff
	.zero		1


	//   ....[79]....
        /*05f4*/ 	.word	0x00004bb0
        /*05f8*/ 	.word	0x000000ff
        /*05fc*/ 	.word	0x00000078
        /*0600*/ 	.short	0x010a
        /*0602*/ 	.byte	0x15
	.zero		1


	//   ....[80]....
        /*0604*/ 	.word	0x00004d30
        /*0608*/ 	.word	0x000000ff
        /*060c*/ 	.word	0x00000060
        /*0610*/ 	.short	0x010a
        /*0612*/ 	.byte	0x15
	.zero		1


	//   ....[81]....
        /*0614*/ 	.word	0x00004f20
        /*0618*/ 	.word	0x000000ff
        /*061c*/ 	.word	0x00000050
        /*0620*/ 	.short	0x010b
        /*0622*/ 	.byte	0x15
	.zero		1


	//   ....[82]....
        /*0624*/ 	.word	0x00004f30
        /*0628*/ 	.word	0x000000ff
        /*062c*/ 	.word	0x00000000
        /*0630*/ 	.short	0x0101
        /*0632*/ 	.byte	0x06
	.zero		1


	//   ....[83]....
        /*0634*/ 	.word	0x00004f40
        /*0638*/ 	.word	0x000000ff
        /*063c*/ 	.word	0x00000068
        /*0640*/ 	.short	0x010a
        /*0642*/ 	.byte	0x15
	.zero		1


	//   ....[84]....
        /*0644*/ 	.word	0x00005180
        /*0648*/ 	.word	0x000000ff
        /*064c*/ 	.word	0x00000058
        /*0650*/ 	.short	0x010b
        /*0652*/ 	.byte	0x15
	.zero		1


	//   ....[85]....
        /*0654*/ 	.word	0x00005190
        /*0658*/ 	.word	0x000000ff
        /*065c*/ 	.word	0x00000000
        /*0660*/ 	.short	0x0101
        /*0662*/ 	.byte	0x25
	.zero		1


	//   ....[86]....
        /*0664*/ 	.word	0x000051d0
        /*0668*/ 	.word	0x000000ff
        /*066c*/ 	.word	0x00000060
        /*0670*/ 	.short	0x010a
        /*0672*/ 	.byte	0x15
	.zero		1


	//   ....[87]....
        /*0674*/ 	.word	0x00005210
        /*0678*/ 	.word	0x00000000
        /*067c*/ 	.word	0x00000068
        /*0680*/ 	.short	0x010a
        /*0682*/ 	.byte	0xff
	.zero		1


	//   ....[88]....
        /*0684*/ 	.word	0x00005510
        /*0688*/ 	.word	0x00000003
        /*068c*/ 	.word	0x00000080
        /*0690*/ 	.short	0x010a
        /*0692*/ 	.byte	0xff
	.zero		1


	//   ....[89]....
        /*0694*/ 	.word	0x00005690
        /*0698*/ 	.word	0x00000000
        /*069c*/ 	.word	0x00000000
        /*06a0*/ 	.short	0x0101
        /*06a2*/ 	.byte	0xff
	.zero		1


	//   ....[90]....
        /*06a4*/ 	.word	0x000061a0
        /*06a8*/ 	.word	0x00000003
        /*06ac*/ 	.word	0x00000050
        /*06b0*/ 	.short	0x010a
        /*06b2*/ 	.byte	0xff
	.zero		1


	//   ....[91]....
        /*06b4*/ 	.word	0x000061e0
        /*06b8*/ 	.word	0x0000005a
        /*06bc*/ 	.word	0x000000a0
        /*06c0*/ 	.short	0x010a
        /*06c2*/ 	.byte	0xff
	.zero		1


	//   ....[92]....
        /*06c4*/ 	.word	0x00006310
        /*06c8*/ 	.word	0x00000003
        /*06cc*/ 	.word	0x00000050
        /*06d0*/ 	.short	0x010a
        /*06d2*/ 	.byte	0xff
	.zero		1


	//   ....[93]....
        /*06d4*/ 	.word	0x00006450
        /*06d8*/ 	.word	0x00000000
        /*06dc*/ 	.word	0x00000000
        /*06e0*/ 	.short	0x0101
        /*06e2*/ 	.byte	0xff
	.zero		1


	//   ....[94]....
        /*06e4*/ 	.word	0x000064b0
        /*06e8*/ 	.word	0x0000005a
        /*06ec*/ 	.word	0x000000a0
        /*06f0*/ 	.short	0x010a
        /*06f2*/ 	.byte	0xff
	.zero		1


	//   ....[95]....
        /*06f4*/ 	.word	0x00007060
        /*06f8*/ 	.word	0x0000006d
        /*06fc*/ 	.word	0x00000050
        /*0700*/ 	.short	0x010a
        /*0702*/ 	.byte	0xff
	.zero		1


	//   ....[96]....
        /*0704*/ 	.word	0x00007120
        /*0708*/ 	.word	0x0000006d
        /*070c*/ 	.word	0x00000050
        /*0710*/ 	.short	0x010a
        /*0712*/ 	.byte	0xff
	.zero		1


	//   ....[97]....
        /*0714*/ 	.word	0x00007260
        /*0718*/ 	.word	0x00000002
        /*071c*/ 	.word	0x00000000
        /*0720*/ 	.short	0x0101
        /*0722*/ 	.byte	0xff
	.zero		1


	//   ....[98]....
        /*0724*/ 	.word	0x00007540
        /*0728*/ 	.word	0x0000005a
        /*072c*/ 	.word	0x00000000
        /*0730*/ 	.short	0x0101
        /*0732*/ 	.byte	0xff
	.zero		1


	//   ....[99]....
        /*0734*/ 	.word	0x00007f10
        /*0738*/ 	.word	0x00000003
        /*073c*/ 	.word	0x000000f0
        /*0740*/ 	.short	0x010a
        /*0742*/ 	.byte	0xff
	.zero		1


	//   ....[100]....
        /*0744*/ 	.word	0x00007f70
        /*0748*/ 	.word	0x00000000
        /*074c*/ 	.word	0x00000028
        /*0750*/ 	.short	0x010a
        /*0752*/ 	.byte	0xff
	.zero		1


	//   ....[101]....
        /*0754*/ 	.word	0x00007fd0
        /*0758*/ 	.word	0x00000000
        /*075c*/ 	.word	0x00000028
        /*0760*/ 	.short	0x010a
        /*0762*/ 	.byte	0xff
	.zero		1


	//   ....[102]....
        /*0764*/ 	.word	0x00008020
        /*0768*/ 	.word	0x00000003
        /*076c*/ 	.word	0x00000080
        /*0770*/ 	.short	0x010a
        /*0772*/ 	.byte	0xff
	.zero		1


	//   ....[103]....
        /*0774*/ 	.word	0x00008080
        /*0778*/ 	.word	0x00000000
        /*077c*/ 	.word	0x00000000
        /*0780*/ 	.short	0x010a
        /*0782*/ 	.byte	0xff
	.zero		1


	//   ....[104]....
        /*0784*/ 	.word	0x000080e0
        /*0788*/ 	.word	0x00000000
        /*078c*/ 	.word	0x00000000
        /*0790*/ 	.short	0x010a
        /*0792*/ 	.byte	0xff
	.zero		1


	//   ....[105]....
        /*0794*/ 	.word	0x00008140
        /*0798*/ 	.word	0x00000000
        /*079c*/ 	.word	0x00000000
        /*07a0*/ 	.short	0x010a
        /*07a2*/ 	.byte	0xff
	.zero		1


	//   ....[106]....
        /*07a4*/ 	.word	0x000081a0
        /*07a8*/ 	.word	0x00000000
        /*07ac*/ 	.word	0x00000000
        /*07b0*/ 	.short	0x010a
        /*07b2*/ 	.byte	0xff
	.zero		1


	//   ....[107]....
        /*07b4*/ 	.word	0x000081f0
        /*07b8*/ 	.word	0x00000002
        /*07bc*/ 	.word	0x000000e0
        /*07c0*/ 	.short	0x010a
        /*07c2*/ 	.byte	0xff
	.zero		1


	//   ....[108]....
        /*07c4*/ 	.word	0x00008250
        /*07c8*/ 	.word	0x00000002
        /*07cc*/ 	.word	0x00000090
        /*07d0*/ 	.short	0x010a
        /*07d2*/ 	.byte	0xff
	.zero		1


	//   ....[109]....
        /*07d4*/ 	.word	0x000082a0
        /*07d8*/ 	.word	0x00000002
        /*07dc*/ 	.word	0x00000080
        /*07e0*/ 	.short	0x010a
        /*07e2*/ 	.byte	0xff
	.zero		1


	//   ....[110]....
        /*07e4*/ 	.word	0x00008300
        /*07e8*/ 	.word	0x00000000
        /*07ec*/ 	.word	0x00000090
        /*07f0*/ 	.short	0x010a
        /*07f2*/ 	.byte	0xff
	.zero		1


	//   ....[111]....
        /*07f4*/ 	.word	0x00008360
        /*07f8*/ 	.word	0x00000000
        /*07fc*/ 	.word	0x00000008
        /*0800*/ 	.short	0x010a
        /*0802*/ 	.byte	0xff
	.zero		1


	//   ....[112]....
        /*0804*/ 	.word	0x00008440
        /*0808*/ 	.word	0x00000000
        /*080c*/ 	.word	0x00000008
        /*0810*/ 	.short	0x010a
        /*0812*/ 	.byte	0xff
	.zero		1


	//   ....[113]....
        /*0814*/ 	.word	0x00008490
        /*0818*/ 	.word	0x00000000
        /*081c*/ 	.word	0x00000080
        /*0820*/ 	.short	0x010a
        /*0822*/ 	.byte	0xff
	.zero		1


	//   ....[114]....
        /*0824*/ 	.word	0x000084f0
        /*0828*/ 	.word	0x00000000
        /*082c*/ 	.word	0x000000c0
        /*0830*/ 	.short	0x010a
        /*0832*/ 	.byte	0xff
	.zero		1


	//   ....[115]....
        /*0834*/ 	.word	0x00008550
        /*0838*/ 	.word	0x00000000
        /*083c*/ 	.word	0x00000000
        /*0840*/ 	.short	0x010a
        /*0842*/ 	.byte	0xff
	.zero		1


	//   ....[116]....
        /*0844*/ 	.word	0x000085b0
        /*0848*/ 	.word	0x00000000
        /*084c*/ 	.word	0x00000000
        /*0850*/ 	.short	0x010a
        /*0852*/ 	.byte	0xff
	.zero		1


	//   ....[117]....
        /*0854*/ 	.word	0x00008610
        /*0858*/ 	.word	0x00000000
        /*085c*/ 	.word	0x00000000
        /*0860*/ 	.short	0x010a
        /*0862*/ 	.byte	0xff
	.zero		1


	//   ....[118]....
        /*0864*/ 	.word	0x00008670
        /*0868*/ 	.word	0x00000000
        /*086c*/ 	.word	0x00000000
        /*0870*/ 	.short	0x010a
        /*0872*/ 	.byte	0xff
	.zero		1


	//   ....[119]....
        /*0874*/ 	.word	0x000086d0
        /*0878*/ 	.word	0x00000000
        /*087c*/ 	.word	0x00000100
        /*0880*/ 	.short	0x010a
        /*0882*/ 	.byte	0xff
	.zero		1


	//   ....[120]....
        /*0884*/ 	.word	0x00008720
        /*0888*/ 	.word	0x0000000c
        /*088c*/ 	.word	0x00000080
        /*0890*/ 	.short	0x010a
        /*0892*/ 	.byte	0xff
	.zero		1


	//   ....[121]....
        /*0894*/ 	.word	0x00008780
        /*0898*/ 	.word	0x00000000
        /*089c*/ 	.word	0x00000078
        /*08a0*/ 	.short	0x010a
        /*08a2*/ 	.byte	0xff
	.zero		1


	//   ....[122]....
        /*08a4*/ 	.word	0x000087e0
        /*08a8*/ 	.word	0x00000000
        /*08ac*/ 	.word	0x00000060
        /*08b0*/ 	.short	0x010a
        /*08b2*/ 	.byte	0xff
	.zero		1


	//   ....[123]....
        /*08b4*/ 	.word	0x00008840
        /*08b8*/ 	.word	0x00000000
        /*08bc*/ 	.word	0x00000068
        /*08c0*/ 	.short	0x010a
        /*08c2*/ 	.byte	0xff
	.zero		1


	//   ....[124]....
        /*08c4*/ 	.word	0x000088a0
        /*08c8*/ 	.word	0x00000000
        /*08cc*/ 	.word	0x00000060
        /*08d0*/ 	.short	0x010a
        /*08d2*/ 	.byte	0xff
	.zero		1


	//   ....[125]....
        /*08d4*/ 	.word	0x000088f0
        /*08d8*/ 	.word	0x00000003
        /*08dc*/ 	.word	0x00000080
        /*08e0*/ 	.short	0x010a
        /*08e2*/ 	.byte	0xff
	.zero		1


	//   ....[126]....
        /*08e4*/ 	.word	0x00008940
        /*08e8*/ 	.word	0x00000003
        /*08ec*/ 	.word	0x00000050
        /*08f0*/ 	.short	0x010a
        /*08f2*/ 	.byte	0xff
	.zero		1


	//   ....[127]....
        /*08f4*/ 	.word	0x00008990
        /*08f8*/ 	.word	0x0000005a
        /*08fc*/ 	.word	0x000000a0
        /*0900*/ 	.short	0x010a
        /*0902*/ 	.byte	0xff
	.zero		1


	//   ....[128]....
        /*0904*/ 	.word	0x000089e0
        /*0908*/ 	.word	0x0000006d
        /*090c*/ 	.word	0x00000050
        /*0910*/ 	.short	0x010a
        /*0912*/ 	.byte	0xff
	.zero		1


	//----- nvinfo : EIATTR_NUM_MBARRIERS
	.align		4
.L_47:
        /*0914*/ 	.byte	0x03, 0x38
        /*0916*/ 	.short	0x0021


	//----- nvinfo : EIATTR_EXIT_INSTR_OFFSETS
	.align		4
        /*0918*/ 	.byte	0x04, 0x1c
        /*091a*/ 	.short	(.L_49 - .L_48)


	//   ....[0]....
.L_48:
        /*091c*/ 	.word	0x00002b70


	//   ....[1]....
        /*0920*/ 	.word	0x00003060


	//   ....[2]....
        /*0924*/ 	.word	0x000030c0


	//   ....[3]....
        /*0928*/ 	.word	0x00004360


	//   ....[4]....
        /*092c*/ 	.word	0x00005240


	//   ....[5]....
        /*0930*/ 	.word	0x00005280


	//   ....[6]....
        /*0934*/ 	.word	0x00007f00


	//----- nvinfo : EIATTR_MAX_THREADS
	.align		4
.L_49:
        /*0938*/ 	.byte	0x04, 0x05
        /*093a*/ 	.short	(.L_51 - .L_50)
.L_50:
        /*093c*/ 	.word	0x00000100
        /*0940*/ 	.word	0x00000001
        /*0944*/ 	.word	0x00000001


	//----- nvinfo : EIATTR_CRS_STACK_SIZE
	.align		4
.L_51:
        /*0948*/ 	.byte	0x04, 0x1e
        /*094a*/ 	.short	(.L_53 - .L_52)
.L_52:
        /*094c*/ 	.word	0x00000000


	//----- nvinfo : EIATTR_CBANK_PARAM_SIZE
	.align		4
.L_53:
        /*0950*/ 	.byte	0x03, 0x19
        /*0952*/ 	.short	0x0800


	//----- nvinfo : EIATTR_PARAM_CBANK
	.align		4
        /*0954*/ 	.byte	0x04, 0x0a
        /*0956*/ 	.short	(.L_55 - .L_54)
	.align		4
.L_54:
        /*0958*/ 	.word	index@(.nv.constant0._ZN7cutlass13device_kernelINS_4gemm6kernel13GemmUniversalIN4cute5tupleIJiiiiEEENS1_10collective13CollectiveMmaINS1_35MainloopSm100TmaUmmaWarpSpecializedILi5ELi2ELi4ENS5_IJNS4_1CILi2EEESB_NSA_ILi1EEEEEEEENS5_IJNSA_ILi128EEESF_NSA_ILi64EEEEEENS_12float_e5m2_tENS5_IJlSC_lEEESI_SJ_NS4_8TiledMMAINS4_8MMA_AtomIJNS4_10MMA_TraitsINS4_25SM100_MMA_F8F6F4_2x1SM_SSEJSI_SI_fSF_SF_NS4_17integral_constantINS4_4UMMA5MajorELSQ_0EEESR_NSO_INSP_7ScaleInELSS_0EEEST_EEEEEENS4_6LayoutINS5_IJSC_SC_SC_EEENS5_IJNSA_ILi0EEESY_SY_EEEEENS5_IJNS4_10UnderscoreES11_S11_EEEEENS4_28SM100_TMA_2SM_LOAD_MULTICASTENS4_14ComposedLayoutINS4_7SwizzleILi2ELi4ELi3EEENS4_18smem_ptr_flag_bitsILi8EEENSW_INS5_IJNSA_ILi8EEESG_EEENS5_IJSG_SC_EEEEEEEvNS4_8identityENS4_18SM100_TMA_2SM_LOADES1E_vS1F_EENS_8epilogue10collective18CollectiveEpilogueINS1I_23Sm100TmaWarpSpecializedILi2ELi2ELi32ELb0ELb0EEEJNS5_IJSG_SF_SG_EEENS5_IJNSW_ISG_SC_EENSW_INS5_IJNSA_ILi32EEESB_EEENS5_IJSC_SG_EEEEEEEESI_SJ_SI_SJ_NS1I_6fusion15FusionCallbacksIS1M_NS1U_17LinearCombinationISI_fSI_fLNS_15FloatRoundStyleE2EEES1N_S1T_JEEENS4_5SM1004TMEM4LOAD26SM100_TMEM_LOAD_32dp32b32xENS4_13SM90_TMA_LOADENS15_INS16_ILi1ELi4ELi3EEES19_NSW_INS5_IJS1A_S1P_EEENS5_IJS1P_SC_EEEEEEENS4_39AutoVectorizingCopyWithAssumedAlignmentILi128EEENS4_14SM90_TMA_STOREES29_S2B_S2B_EEEvvEEEEvNT_6ParamsE)
        /*095c*/ 	.short	0x0380
        /*095e*/ 	.short	0x0800


	//----- nvinfo : EIATTR_SW_WAR
	.align		4
.L_55:
        /*0960*/ 	.byte	0x04, 0x36
        /*0962*/ 	.short	(.L_57 - .L_56)
.L_56:
        /*0964*/ 	.word	0x00000008
.L_57:


//--------------------- .nv.callgraph             --------------------------
	.section	.nv.callgraph,"",@"SHT_CUDA_CALLGRAPH"
	.align	4
	.sectionentsize	8
	.align		4
        /*0000*/ 	.word	0x00000000
	.align		4
        /*0004*/ 	.word	0xffffffff
	.align		4
        /*0008*/ 	.word	index@(_ZN7cutlass13device_kernelINS_4gemm6kernel13GemmUniversalIN4cute5tupleIJiiiiEEENS1_10collective13CollectiveMmaINS1_35MainloopSm100TmaUmmaWarpSpecializedILi5ELi2ELi4ENS5_IJNS4_1CILi2EEESB_NSA_ILi1EEEEEEEENS5_IJNSA_ILi128EEESF_NSA_ILi64EEEEEENS_12float_e5m2_tENS5_IJlSC_lEEESI_SJ_NS4_8TiledMMAINS4_8MMA_AtomIJNS4_10MMA_TraitsINS4_25SM100_MMA_F8F6F4_2x1SM_SSEJSI_SI_fSF_SF_NS4_17integral_constantINS4_4UMMA5MajorELSQ_0EEESR_NSO_INSP_7ScaleInELSS_0EEEST_EEEEEENS4_6LayoutINS5_IJSC_SC_SC_EEENS5_IJNSA_ILi0EEESY_SY_EEEEENS5_IJNS4_10UnderscoreES11_S11_EEEEENS4_28SM100_TMA_2SM_LOAD_MULTICASTENS4_14ComposedLayoutINS4_7SwizzleILi2ELi4ELi3EEENS4_18smem_ptr_flag_bitsILi8EEENSW_INS5_IJNSA_ILi8EEESG_EEENS5_IJSG_SC_EEEEEEEvNS4_8identityENS4_18SM100_TMA_2SM_LOADES1E_vS1F_EENS_8epilogue10collective18CollectiveEpilogueINS1I_23Sm100TmaWarpSpecializedILi2ELi2ELi32ELb0ELb0EEEJNS5_IJSG_SF_SG_EEENS5_IJNSW_ISG_SC_EENSW_INS5_IJNSA_ILi32EEESB_EEENS5_IJSC_SG_EEEEEEEESI_SJ_SI_SJ_NS1I_6fusion15FusionCallbacksIS1M_NS1U_17LinearCombinationISI_fSI_fLNS_15FloatRoundStyleE2EEES1N_S1T_JEEENS4_5SM1004TMEM4LOAD26SM100_TMEM_LOAD_32dp32b32xENS4_13SM90_TMA_LOADENS15_INS16_ILi1ELi4ELi3EEES19_NSW_INS5_IJS1A_S1P_EEENS5_IJS1P_SC_EEEEEEENS4_39AutoVectorizingCopyWithAssumedAlignmentILi128EEENS4_14SM90_TMA_STOREES29_S2B_S2B_EEEvvEEEEvNT_6ParamsE)
	.align		4
        /*000c*/ 	.word	index@(__assertfail)
	.align		4
        /*0010*/ 	.word	0x00000000
	.align		4
        /*0014*/ 	.word	0xfffffffe
	.align		4
        /*0018*/ 	.word	0x00000000
	.align		4
        /*001c*/ 	.word	0xfffffffd
	.align		4
        /*0020*/ 	.word	0x00000000
	.align		4
        /*0024*/ 	.word	0xfffffffc


//--------------------- .nv.constant4             --------------------------
	.section	.nv.constant4,"a",@progbits
	.align	8
	.align		8
.nv.constant4:
        /*0000*/ 	.dword	__assertfail
	.align		8
        /*0008*/ 	.dword	__unnamed_1
	.align		8
        /*0010*/ 	.dword	__unnamed_2
	.align		8
        /*0018*/ 	.dword	_ZN40_INTERNAL_094e6075_4_k_cu_5df518a2_104754cuda3std3__45__cpo5beginE
	.align		8
        /*0020*/ 	.dword	_ZN40_INTERNAL_094e6075_4_k_cu_5df518a2_104754cuda3std3__45__cpo3endE
	.align		8
        /*0028*/ 	.dword	_ZN40_INTERNAL_094e6075_4_k_cu_5df518a2_104754cuda3std3__45__cpo6cbeginE
	.align		8
        /*0030*/ 	.dword	_ZN40_INTERNAL_094e6075_4_k_cu_5df518a2_104754cuda3std3__45__cpo4cendE
	.align		8
        /*0038*/ 	.dword	_ZN40_INTERNAL_094e6075_4_k_cu_5df518a2_104754cuda3std3__442_GLOBAL__N__094e6075_4_k_cu_5df518a2_104756ignoreE
	.align		8
        /*0040*/ 	.dword	_ZN40_INTERNAL_094e6075_4_k_cu_5df518a2_104754cuda3std3__419piecewise_constructE
	.align		8
        /*0048*/ 	.dword	_ZN40_INTERNAL_094e6075_4_k_cu_5df518a2_104754cuda3std3__48in_placeE
	.align		8
        /*0050*/ 	.dword	_ZN40_INTERNAL_094e6075_4_k_cu_5df518a2_104754cuda3std6ranges3__45__cpo4swapE
	.align		8
        /*0058*/ 	.dword	_ZN40_INTERNAL_094e6075_4_k_cu_5df518a2_104754cuda3std6ranges3__45__cpo9iter_moveE
	.align		8
        /*0060*/ 	.dword	_ZN40_INTERNAL_094e6075_4_k_cu_5df518a2_104754cute7productE
	.align		8
        /*0068*/ 	.dword	_ZN40_INTERNAL_094e6075_4_k_cu_5df518a2_104754cute1_E
	.align		8
        /*0070*/ 	.dword	$str$25
	.align		8
        /*0078*/ 	.dword	$str$26
	.align		8
        /*0080*/ 	.dword	$str$27
	.align		8
        /*0088*/ 	.dword	$str$28


//--------------------- .text._ZN7cutlass13device_kernelINS_4gemm6kernel13GemmUniversalIN4cute5tupleIJiiiiEEENS1_10collective13CollectiveMmaINS1_35MainloopSm100TmaUmmaWarpSpecializedILi5ELi2ELi4ENS5_IJNS4_1CILi2EEESB_NSA_ILi1EEEEEEEENS5_IJNSA_ILi128EEESF_NSA_ILi64EEEEEENS_12float_e5m2_tENS5_IJlSC_lEEESI_SJ_NS4_8TiledMMAINS4_8MMA_AtomIJNS4_10MMA_TraitsINS4_25SM100_MMA_F8F6F4_2x1SM_SSEJSI_SI_fSF_SF_NS4_17integral_constantINS4_4UMMA5MajorELSQ_0EEESR_NSO_INSP_7ScaleInELSS_0EEEST_EEEEEENS4_6LayoutINS5_IJSC_SC_SC_EEENS5_IJNSA_ILi0EEESY_SY_EEEEENS5_IJNS4_10UnderscoreES11_S11_EEEEENS4_28SM100_TMA_2SM_LOAD_MULTICASTENS4_14ComposedLayoutINS4_7SwizzleILi2ELi4ELi3EEENS4_18smem_ptr_flag_bitsILi8EEENSW_INS5_IJNSA_ILi8EEESG_EEENS5_IJSG_SC_EEEEEEEvNS4_8identityENS4_18SM100_TMA_2SM_LOADES1E_vS1F_EENS_8epilogue10collective18CollectiveEpilogueINS1I_23Sm100TmaWarpSpecializedILi2ELi2ELi32ELb0ELb0EEEJNS5_IJSG_SF_SG_EEENS5_IJNSW_ISG_SC_EENSW_INS5_IJNSA_ILi32EEESB_EEENS5_IJSC_SG_EEEEEEEESI_SJ_SI_SJ_NS1I_6fusion15FusionCallbacksIS1M_NS1U_17LinearCombinationISI_fSI_fLNS_15FloatRoundStyleE2EEES1N_S1T_JEEENS4_5SM1004TMEM4LOAD26SM100_TMEM_LOAD_32dp32b32xENS4_13SM90_TMA_LOADENS15_INS16_ILi1ELi4ELi3EEES19_NSW_INS5_IJS1A_S1P_EEENS5_IJS1P_SC_EEEEEEENS4_39AutoVectorizingCopyWithAssumedAlignmentILi128EEENS4_14SM90_TMA_STOREES29_S2B_S2B_EEEvvEEEEvNT_6ParamsE --------------------------
	.section	.text._ZN7cutlass13device_kernelINS_4gemm6kernel13GemmUniversalIN4cute5tupleIJiiiiEEENS1_10collective13CollectiveMmaINS1_35MainloopSm100TmaUmmaWarpSpecializedILi5ELi2ELi4ENS5_IJNS4_1CILi2EEESB_NSA_ILi1EEEEEEEENS5_IJNSA_ILi128EEESF_NSA_ILi64EEEEEENS_12float_e5m2_tENS5_IJlSC_lEEESI_SJ_NS4_8TiledMMAINS4_8MMA_AtomIJNS4_10MMA_TraitsINS4_25SM100_MMA_F8F6F4_2x1SM_SSEJSI_SI_fSF_SF_NS4_17integral_constantINS4_4UMMA5MajorELSQ_0EEESR_NSO_INSP_7ScaleInELSS_0EEEST_EEEEEENS4_6LayoutINS5_IJSC_SC_SC_EEENS5_IJNSA_ILi0EEESY_SY_EEEEENS5_IJNS4_10UnderscoreES11_S11_EEEEENS4_28SM100_TMA_2SM_LOAD_MULTICASTENS4_14ComposedLayoutINS4_7SwizzleILi2ELi4ELi3EEENS4_18smem_ptr_flag_bitsILi8EEENSW_INS5_IJNSA_ILi8EEESG_EEENS5_IJSG_SC_EEEEEEEvNS4_8identityENS4_18SM100_TMA_2SM_LOADES1E_vS1F_EENS_8epilogue10collective18CollectiveEpilogueINS1I_23Sm100TmaWarpSpecializedILi2ELi2ELi32ELb0ELb0EEEJNS5_IJSG_SF_SG_EEENS5_IJNSW_ISG_SC_EENSW_INS5_IJNSA_ILi32EEESB_EEENS5_IJSC_SG_EEEEEEEESI_SJ_SI_SJ_NS1I_6fusion15FusionCallbacksIS1M_NS1U_17LinearCombinationISI_fSI_fLNS_15FloatRoundStyleE2EEES1N_S1T_JEEENS4_5SM1004TMEM4LOAD26SM100_TMEM_LOAD_32dp32b32xENS4_13SM90_TMA_LOADENS15_INS16_ILi1ELi4ELi3EEES19_NSW_INS5_IJS1A_S1P_EEENS5_IJS1P_SC_EEEEEEENS4_39AutoVectorizingCopyWithAssumedAlignmentILi128EEENS4_14SM90_TMA_STOREES29_S2B_S2B_EEEvvEEEEvNT_6ParamsE,"ax",@progbits
	.align	128
.text._ZN7cutlass13device_kernelINS_4gemm6kernel13GemmUniversalIN4cute5tupleIJiiiiEEENS1_10collective13CollectiveMmaINS1_35MainloopSm100TmaUmmaWarpSpecializedILi5ELi2ELi4ENS5_IJNS4_1CILi2EEESB_NSA_ILi1EEEEEEEENS5_IJNSA_ILi128EEESF_NSA_ILi64EEEEEENS_12float_e5m2_tENS5_IJlSC_lEEESI_SJ_NS4_8TiledMMAINS4_8MMA_AtomIJNS4_10MMA_TraitsINS4_25SM100_MMA_F8F6F4_2x1SM_SSEJSI_SI_fSF_SF_NS4_17integral_constantINS4_4UMMA5MajorELSQ_0EEESR_NSO_INSP_7ScaleInELSS_0EEEST_EEEEEENS4_6LayoutINS5_IJSC_SC_SC_EEENS5_IJNSA_ILi0EEESY_SY_EEEEENS5_IJNS4_10UnderscoreES11_S11_EEEEENS4_28SM100_TMA_2SM_LOAD_MULTICASTENS4_14ComposedLayoutINS4_7SwizzleILi2ELi4ELi3EEENS4_18smem_ptr_flag_bitsILi8EEENSW_INS5_IJNSA_ILi8EEESG_EEENS5_IJSG_SC_EEEEEEEvNS4_8identityENS4_18SM100_TMA_2SM_LOADES1E_vS1F_EENS_8epilogue10collective18CollectiveEpilogueINS1I_23Sm100TmaWarpSpecializedILi2ELi2ELi32ELb0ELb0EEEJNS5_IJSG_SF_SG_EEENS5_IJNSW_ISG_SC_EENSW_INS5_IJNSA_ILi32EEESB_EEENS5_IJSC_SG_EEEEEEEESI_SJ_SI_SJ_NS1I_6fusion15FusionCallbacksIS1M_NS1U_17LinearCombinationISI_fSI_fLNS_15FloatRoundStyleE2EEES1N_S1T_JEEENS4_5SM1004TMEM4LOAD26SM100_TMEM_LOAD_32dp32b32xENS4_13SM90_TMA_LOADENS15_INS16_ILi1ELi4ELi3EEES19_NSW_INS5_IJS1A_S1P_EEENS5_IJS1P_SC_EEEEEEENS4_39AutoVectorizingCopyWithAssumedAlignmentILi128EEENS4_14SM90_TMA_STOREES29_S2B_S2B_EEEvvEEEEvNT_6ParamsE:
        .type           _ZN7cutlass13device_kernelINS_4gemm6kernel13GemmUniversalIN4cute5tupleIJiiiiEEENS1_10collective13CollectiveMmaINS1_35MainloopSm100TmaUmmaWarpSpecializedILi5ELi2ELi4ENS5_IJNS4_1CILi2EEESB_NSA_ILi1EEEEEEEENS5_IJNSA_ILi128EEESF_NSA_ILi64EEEEEENS_12float_e5m2_tENS5_IJlSC_lEEESI_SJ_NS4_8TiledMMAINS4_8MMA_AtomIJNS4_10MMA_TraitsINS4_25SM100_MMA_F8F6F4_2x1SM_SSEJSI_SI_fSF_SF_NS4_17integral_constantINS4_4UMMA5MajorELSQ_0EEESR_NSO_INSP_7ScaleInELSS_0EEEST_EEEEEENS4_6LayoutINS5_IJSC_SC_SC_EEENS5_IJNSA_ILi0EEESY_SY_EEEEENS5_IJNS4_10UnderscoreES11_S11_EEEEENS4_28SM100_TMA_2SM_LOAD_MULTICASTENS4_14ComposedLayoutINS4_7SwizzleILi2ELi4ELi3EEENS4_18smem_ptr_flag_bitsILi8EEENSW_INS5_IJNSA_ILi8EEESG_EEENS5_IJSG_SC_EEEEEEEvNS4_8identityENS4_18SM100_TMA_2SM_LOADES1E_vS1F_EENS_8epilogue10collective18CollectiveEpilogueINS1I_23Sm100TmaWarpSpecializedILi2ELi2ELi32ELb0ELb0EEEJNS5_IJSG_SF_SG_EEENS5_IJNSW_ISG_SC_EENSW_INS5_IJNSA_ILi32EEESB_EEENS5_IJSC_SG_EEEEEEEESI_SJ_SI_SJ_NS1I_6fusion15FusionCallbacksIS1M_NS1U_17LinearCombinationISI_fSI_fLNS_15FloatRoundStyleE2EEES1N_S1T_JEEENS4_5SM1004TMEM4LOAD26SM100_TMEM_LOAD_32dp32b32xENS4_13SM90_TMA_LOADENS15_INS16_ILi1ELi4ELi3EEES19_NSW_INS5_IJS1A_S1P_EEENS5_IJS1P_SC_EEEEEEENS4_39AutoVectorizingCopyWithAssumedAlignmentILi128EEENS4_14SM90_TMA_STOREES29_S2B_S2B_EEEvvEEEEvNT_6ParamsE,@function
        .size           _ZN7cutlass13device_kernelINS_4gemm6kernel13GemmUniversalIN4cute5tupleIJiiiiEEENS1_10collective13CollectiveMmaINS1_35MainloopSm100TmaUmmaWarpSpecializedILi5ELi2ELi4ENS5_IJNS4_1CILi2EEESB_NSA_ILi1EEEEEEEENS5_IJNSA_ILi128EEESF_NSA_ILi64EEEEEENS_12float_e5m2_tENS5_IJlSC_lEEESI_SJ_NS4_8TiledMMAINS4_8MMA_AtomIJNS4_10MMA_TraitsINS4_25SM100_MMA_F8F6F4_2x1SM_SSEJSI_SI_fSF_SF_NS4_17integral_constantINS4_4UMMA5MajorELSQ_0EEESR_NSO_INSP_7ScaleInELSS_0EEEST_EEEEEENS4_6LayoutINS5_IJSC_SC_SC_EEENS5_IJNSA_ILi0EEESY_SY_EEEEENS5_IJNS4_10UnderscoreES11_S11_EEEEENS4_28SM100_TMA_2SM_LOAD_MULTICASTENS4_14ComposedLayoutINS4_7SwizzleILi2ELi4ELi3EEENS4_18smem_ptr_flag_bitsILi8EEENSW_INS5_IJNSA_ILi8EEESG_EEENS5_IJSG_SC_EEEEEEEvNS4_8identityENS4_18SM100_TMA_2SM_LOADES1E_vS1F_EENS_8epilogue10collective18CollectiveEpilogueINS1I_23Sm100TmaWarpSpecializedILi2ELi2ELi32ELb0ELb0EEEJNS5_IJSG_SF_SG_EEENS5_IJNSW_ISG_SC_EENSW_INS5_IJNSA_ILi32EEESB_EEENS5_IJSC_SG_EEEEEEEESI_SJ_SI_SJ_NS1I_6fusion15FusionCallbacksIS1M_NS1U_17LinearCombinationISI_fSI_fLNS_15FloatRoundStyleE2EEES1N_S1T_JEEENS4_5SM1004TMEM4LOAD26SM100_TMEM_LOAD_32dp32b32xENS4_13SM90_TMA_LOADENS15_INS16_ILi1ELi4ELi3EEES19_NSW_INS5_IJS1A_S1P_EEENS5_IJS1P_SC_EEEEEEENS4_39AutoVectorizingCopyWithAssumedAlignmentILi128EEENS4_14SM90_TMA_STOREES29_S2B_S2B_EEEvvEEEEvNT_6ParamsE,(.L_x_166 - _ZN7cutlass13device_kernelINS_4gemm6kernel13GemmUniversalIN4cute5tupleIJiiiiEEENS1_10collective13CollectiveMmaINS1_35MainloopSm100TmaUmmaWarpSpecializedILi5ELi2ELi4ENS5_IJNS4_1CILi2EEESB_NSA_ILi1EEEEEEEENS5_IJNSA_ILi128EEESF_NSA_ILi64EEEEEENS_12float_e5m2_tENS5_IJlSC_lEEESI_SJ_NS4_8TiledMMAINS4_8MMA_AtomIJNS4_10MMA_TraitsINS4_25SM100_MMA_F8F6F4_2x1SM_SSEJSI_SI_fSF_SF_NS4_17integral_constantINS4_4UMMA5MajorELSQ_0EEESR_NSO_INSP_7ScaleInELSS_0EEEST_EEEEEENS4_6LayoutINS5_IJSC_SC_SC_EEENS5_IJNSA_ILi0EEESY_SY_EEEEENS5_IJNS4_10UnderscoreES11_S11_EEEEENS4_28SM100_TMA_2SM_LOAD_MULTICASTENS4_14ComposedLayoutINS4_7SwizzleILi2ELi4ELi3EEENS4_18smem_ptr_flag_bitsILi8EEENSW_INS5_IJNSA_ILi8EEESG_EEENS5_IJSG_SC_EEEEEEEvNS4_8identityENS4_18SM100_TMA_2SM_LOADES1E_vS1F_EENS_8epilogue10collective18CollectiveEpilogueINS1I_23Sm100TmaWarpSpecializedILi2ELi2ELi32ELb0ELb0EEEJNS5_IJSG_SF_SG_EEENS5_IJNSW_ISG_SC_EENSW_INS5_IJNSA_ILi32EEESB_EEENS5_IJSC_SG_EEEEEEEESI_SJ_SI_SJ_NS1I_6fusion15FusionCallbacksIS1M_NS1U_17LinearCombinationISI_fSI_fLNS_15FloatRoundStyleE2EEES1N_S1T_JEEENS4_5SM1004TMEM4LOAD26SM100_TMEM_LOAD_32dp32b32xENS4_13SM90_TMA_LOADENS15_INS16_ILi1ELi4ELi3EEES19_NSW_INS5_IJS1A_S1P_EEENS5_IJS1P_SC_EEEEEEENS4_39AutoVectorizingCopyWithAssumedAlignmentILi128EEENS4_14SM90_TMA_STOREES29_S2B_S2B_EEEvvEEEEvNT_6ParamsE)
        .other          _ZN7cutlass13device_kernelINS_4gemm6kernel13GemmUniversalIN4cute5tupleIJiiiiEEENS1_10collective13CollectiveMmaINS1_35MainloopSm100TmaUmmaWarpSpecializedILi5ELi2ELi4ENS5_IJNS4_1CILi2EEESB_NSA_ILi1EEEEEEEENS5_IJNSA_ILi128EEESF_NSA_ILi64EEEEEENS_12float_e5m2_tENS5_IJlSC_lEEESI_SJ_NS4_8TiledMMAINS4_8MMA_AtomIJNS4_10MMA_TraitsINS4_25SM100_MMA_F8F6F4_2x1SM_SSEJSI_SI_fSF_SF_NS4_17integral_constantINS4_4UMMA5MajorELSQ_0EEESR_NSO_INSP_7ScaleInELSS_0EEEST_EEEEEENS4_6LayoutINS5_IJSC_SC_SC_EEENS5_IJNSA_ILi0EEESY_SY_EEEEENS5_IJNS4_10UnderscoreES11_S11_EEEEENS4_28SM100_TMA_2SM_LOAD_MULTICASTENS4_14ComposedLayoutINS4_7SwizzleILi2ELi4ELi3EEENS4_18smem_ptr_flag_bitsILi8EEENSW_INS5_IJNSA_ILi8EEESG_EEENS5_IJSG_SC_EEEEEEEvNS4_8identityENS4_18SM100_TMA_2SM_LOADES1E_vS1F_EENS_8epilogue10collective18CollectiveEpilogueINS1I_23Sm100TmaWarpSpecializedILi2ELi2ELi32ELb0ELb0EEEJNS5_IJSG_SF_SG_EEENS5_IJNSW_ISG_SC_EENSW_INS5_IJNSA_ILi32EEESB_EEENS5_IJSC_SG_EEEEEEEESI_SJ_SI_SJ_NS1I_6fusion15FusionCallbacksIS1M_NS1U_17LinearCombinationISI_fSI_fLNS_15FloatRoundStyleE2EEES1N_S1T_JEEENS4_5SM1004TMEM4LOAD26SM100_TMEM_LOAD_32dp32b32xENS4_13SM90_TMA_LOADENS15_INS16_ILi1ELi4ELi3EEES19_NSW_INS5_IJS1A_S1P_EEENS5_IJS1P_SC_EEEEEEENS4_39AutoVectorizingCopyWithAssumedAlignmentILi128EEENS4_14SM90_TMA_STOREES29_S2B_S2B_EEEvvEEEEvNT_6ParamsE,@"STO_CUDA_ENTRY STV_DEFAULT"
_ZN7cutlass13device_kernelINS_4gemm6kernel13GemmUniversalIN4cute5tupleIJiiiiEEENS1_10collective13CollectiveMmaINS1_35MainloopSm100TmaUmmaWarpSpecializedILi5ELi2ELi4ENS5_IJNS4_1CILi2EEESB_NSA_ILi1EEEEEEEENS5_IJNSA_ILi128EEESF_NSA_ILi64EEEEEENS_12float_e5m2_tENS5_IJlSC_lEEESI_SJ_NS4_8TiledMMAINS4_8MMA_AtomIJNS4_10MMA_TraitsINS4_25SM100_MMA_F8F6F4_2x1SM_SSEJSI_SI_fSF_SF_NS4_17integral_constantINS4_4UMMA5MajorELSQ_0EEESR_NSO_INSP_7ScaleInELSS_0EEEST_EEEEEENS4_6LayoutINS5_IJSC_SC_SC_EEENS5_IJNSA_ILi0EEESY_SY_EEEEENS5_IJNS4_10UnderscoreES11_S11_EEEEENS4_28SM100_TMA_2SM_LOAD_MULTICASTENS4_14ComposedLayoutINS4_7SwizzleILi2ELi4ELi3EEENS4_18smem_ptr_flag_bitsILi8EEENSW_INS5_IJNSA_ILi8EEESG_EEENS5_IJSG_SC_EEEEEEEvNS4_8identityENS4_18SM100_TMA_2SM_LOADES1E_vS1F_EENS_8epilogue10collective18CollectiveEpilogueINS1I_23Sm100TmaWarpSpecializedILi2ELi2ELi32ELb0ELb0EEEJNS5_IJSG_SF_SG_EEENS5_IJNSW_ISG_SC_EENSW_INS5_IJNSA_ILi32EEESB_EEENS5_IJSC_SG_EEEEEEEESI_SJ_SI_SJ_NS1I_6fusion15FusionCallbacksIS1M_NS1U_17LinearCombinationISI_fSI_fLNS_15FloatRoundStyleE2EEES1N_S1T_JEEENS4_5SM1004TMEM4LOAD26SM100_TMEM_LOAD_32dp32b32xENS4_13SM90_TMA_LOADENS15_INS16_ILi1ELi4ELi3EEES19_NSW_INS5_IJS1A_S1P_EEENS5_IJS1P_SC_EEEEEEENS4_39AutoVectorizingCopyWithAssumedAlignmentILi128EEENS4_14SM90_TMA_STOREES29_S2B_S2B_EEEvvEEEEvNT_6ParamsE:
[----:B------:R-:W1:Y:S01]  /*0000*/  LDC R1, c[0x0][0x37c] ;  /* 0x0000df00ff017b82 */ /* 0x000e620000000800 */
[----:B------:R-:W2:Y:S01]  /*0010*/  S2R R97, SR_TID.X ;  /* 0x0000000000617919 */ /* 0x000ea20000002100 */
[----:B------:R-:W3:Y:S06]  /*0020*/  LDCU.64 UR8, c[0x0][0x890] ;  /* 0x00011200ff0877ac */ /* 0x000eec0008000a00 */
[----:B------:R-:W4:Y:S01]  /*0030*/  S2UR UR46, SR_CgaCtaId ;  /* 0x00000000002e79c3 */ /* 0x000f220000008800 */
[----:B------:R-:W-:Y:S02]  /*0040*/  PRMT R86, RZ, 0x7610, R86 ;  /* 0x00007610ff567816 */ /* 0x000fe40000000056 */
[----:B------:R-:W-:Y:S01]  /*0050*/  ELECT P1, URZ, PT ;  /* 0x0000000000ff782f */ /* 0x000fe20003820000 */
[----:B---3--:R-:W-:-:S04]  /*0060*/  UISETP.NE.U32.AND UP0, UPT, UR8, URZ, UPT ;  /* 0x000000ff0800728c */ /* 0x008fc8000bf05070 */
[----:B------:R-:W-:Y:S02]  /*0070*/  UISETP.NE.AND.EX UP0, UPT, UR9, URZ, UPT, UP0 ;  /* 0x000000ff0900728c */ /* 0x000fe4000bf05300 */
[----:B----4-:R-:W-:Y:S02]  /*0080*/  ULOP3.LUT UR33, UR46, 0x1, URZ, 0xc0, !UPT ;  /* 0x000000012e217892 */ /* 0x010fe4000f8ec0ff */
[----:B------:R-:W-:Y:S01]  /*0090*/  ULOP3.LUT UR34, UR46, 0x1, URZ, 0x3c, !UPT ;  /* 0x000000012e227892 */ /* 0x000fe2000f8e3cff */
[----:B--2---:R-:W-:-:S05]  /*00a0*/  SHF.R.U32.HI R87, RZ, 0x5, R97 ;  /* 0x00000005ff577819 */ /* 0x004fca0000011661 */
[----:B------:R-:W2:Y:S02]  /*00b0*/  SHFL.IDX PT, R0, R87, RZ, 0x1f ;  /* 0x00001fff57007589 */ /* 0x000ea400000e0000 */
[----:B--2---:R-:W-:Y:S01]  /*00c0*/  R2UR UR25, R0 ;  /* 0x00000000001972ca */ /* 0x004fe200000e0000 */
[----:B-1----:R-:W-:-:S14]  /*00d0*/  BRA.U UP0, `(.L_x_0) ;  /* 0x0000000100307547 */ /* 0x002fdc000b800000 */
[----:B------:R-:W1:Y:S02]  /*00e0*/  LDCU.64 UR4, c[0x0][0x888] ;  /* 0x00011100ff0477ac */ /* 0x000e640008000a00 */
[----:B-1----:R-:W-:-:S04]  /*00f0*/  UISETP.NE.U32.AND UP0, UPT, UR4, URZ, UPT ;  /* 0x000000ff0400728c */ /* 0x002fc8000bf05070 */
[----:B------:R-:W-:-:S09]  /*0100*/  UISETP.NE.AND.EX UP0, UPT, UR5, URZ, UPT, UP0 ;  /* 0x000000ff0500728c */ /* 0x000fd2000bf05300 */
[----:B------:R-:W-:Y:S05]  /*0110*/  BRA.U !UP0, `(.L_x_1) ;  /* 0x0000000108147547 */ /* 0x000fea000b800000 */
[----:B------:R-:W1:Y:S01]  /*0120*/  LDC.64 R2, c[0x0][0x888] ;  /* 0x00022200ff027b82 */ /* 0x000e620000000a00 */
[----:B------:R-:W1:Y:S02]  /*0130*/  LDCU.64 UR4, c[0x0][0x358] ;  /* 0x00006b00ff0477ac */ /* 0x000e640008000a00 */
[----:B-1----:R1:W5:Y:S01]  /*0140*/  LDG.E R41, desc[UR4][R2.64] ;  /* 0x0000000402297981 */ /* 0x002362000c1e1900 */
[----:B------:R-:W-:Y:S01]  /*0150*/  HFMA2 R86, -RZ, RZ, 0, 5.9604644775390625e-08 ;  /* 0x00000001ff567431 */ /* 0x000fe200000001ff */
[----:B------:R-:W-:Y:S05]  /*0160*/  BRA `(.L_x_0) ;  /* 0x00000000000c7947 */ /* 0x000fea0003800000 */
.L_x_1:
[----:B------:R-:W1:Y:S01]  /*0170*/  LDCU UR4, c[0x0][0x880] ;  /* 0x00011000ff0477ac */ /* 0x000e620008000800 */
[----:B------:R-:W-:Y:S01]  /*0180*/  HFMA2 R86, -RZ, RZ, 0, 5.9604644775390625e-08 ;  /* 0x00000001ff567431 */ /* 0x000fe200000001ff */
[----:B-1----:R-:W-:-:S07]  /*0190*/  MOV R41, UR4 ;  /* 0x0000000400297c02 */ /* 0x002fce0008000f00 */
.L_x_0:
[----:B------:R-:W2:Y:S02]  /*01a0*/  LDCU.64 UR4, c[0x0][0x8b0] ;  /* 0x00011600ff0477ac */ /* 0x000ea40008000a00 */
[----:B--2---:R-:W-:-:S04]  /*01b0*/  UISETP.NE.U32.AND UP0, UPT, UR4, URZ, UPT ;  /* 0x000000ff0400728c */ /* 0x004fc8000bf05070 */
[----:B------:R-:W-:-:S09]  /*01c0*/  UISETP.NE.AND.EX UP0, UPT, UR5, URZ, UPT, UP0 ;  /* 0x000000ff0500728c */ /* 0x000fd2000bf05300 */
[----:B------:R-:W-:Y:S05]  /*01d0*/  BRA.U UP0, `(.L_x_2) ;  /* 0x0000000100287547 */ /* 0x000fea000b800000 */
[----:B------:R-:W2:Y:S02]  /*01e0*/  LDCU.64 UR4, c[0x0][0x8a8] ;  /* 0x00011500ff0477ac */ /* 0x000ea40008000a00 */
[----:B--2---:R-:W-:-:S04]  /*01f0*/  UISETP.NE.U32.AND UP0, UPT, UR4, URZ, UPT ;  /* 0x000000ff0400728c */ /* 0x004fc8000bf05070 */
[----:B------:R-:W-:-:S09]  /*0200*/  UISETP.NE.AND.EX UP0, UPT, UR5, URZ, UPT, UP0 ;  /* 0x000000ff0500728c */ /* 0x000fd2000bf05300 */
[----:B------:R-:W-:Y:S05]  /*0210*/  BRA.U !UP0, `(.L_x_3) ;  /* 0x0000000108107547 */ /* 0x000fea000b800000 */
[----:B------:R-:W2:Y:S01]  /*0220*/  LDC.64 R38, c[0x0][0x8a8] ;  /* 0x00022a00ff267b82 */ /* 0x000ea20000000a00 */
[----:B------:R-:W2:Y:S02]  /*0230*/  LDCU.64 UR4, c[0x0][0x358] ;  /* 0x00006b00ff0477ac */ /* 0x000ea40008000a00 */
[----:B--2---:R2:W5:Y:S01]  /*0240*/  LDG.E R38, desc[UR4][R38.64] ;  /* 0x0000000426267981 */ /* 0x004562000c1e1900 */
[----:B------:R-:W-:Y:S05]  /*0250*/  BRA `(.L_x_2) ;  /* 0x0000000000087947 */ /* 0x000fea0003800000 */
.L_x_3:
[----:B------:R-:W2:Y:S02]  /*0260*/  LDCU UR4, c[0x0][0x8a0] ;  /* 0x00011400ff0477ac */ /* 0x000ea40008000800 */
[----:B--2---:R-:W-:Y:S02]  /*0270*/  MOV R38, UR4 ;  /* 0x0000000400267c02 */ /* 0x004fe40008000f00 */
.L_x_2:
[----:B------:R-:W-:Y:S01]  /*0280*/  IMAD.U32 R0, RZ, RZ, UR25 ;  /* 0x00000019ff007e24 */ /* 0x000fe2000f8e00ff */
[----:B------:R-:W-:Y:S04]  /*0290*/  BSSY.RECONVERGENT B0, `(.L_x_4) ;  /* 0x000000c000007945 */ /* 0x000fe80003800200 */
[C---:B------:R-:W-:Y:S02]  /*02a0*/  ISETP.NE.OR P2, PT, R0.reuse, 0x1, !P1 ;  /* 0x000000010000780c */ /* 0x040fe40004f45670 */
[----:B------:R-:W-:-:S11]  /*02b0*/  ISETP.NE.OR P0, PT, R0, 0x3, !P1 ;  /* 0x000000030000780c */ /* 0x000fd60004f05670 */
[----:B------:R-:W-:Y:S05]  /*02c0*/  @P2 BRA `(.L_x_5) ;  /* 0x0000000000202947 */ /* 0x000fea0003800000 */
[----:B------:R-:W3:Y:S02]  /*02d0*/  LDCU.64 UR4, c[0x0][0x348] ;  /* 0x00006900ff0477ac */ /* 0x000ee40008000a00 */
[----:B---3--:R-:W-:Y:S02]  /*02e0*/  UIADD3 UR6, UP1, UPT, UR4, 0x80, URZ ;  /* 0x0000008004067890 */ /* 0x008fe4000ff3e0ff */
[----:B------:R-:W-:Y:S02]  /*02f0*/  UIADD3 UR4, UP0, UPT, UR4, 0x180, URZ ;  /* 0x0000018004047890 */ /* 0x000fe4000ff1e0ff */
[----:B------:R-:W-:Y:S02]  /*0300*/  UIADD3.X UR7, UPT, UPT, URZ, UR5, URZ, UP1, !UPT ;  /* 0x00000005ff077290 */ /* 0x000fe40008ffe4ff */
[----:B------:R-:W-:-:S07]  /*0310*/  UIADD3.X UR5, UPT, UPT, URZ, UR5, URZ, UP0, !UPT ;  /* 0x00000005ff057290 */ /* 0x000fce00087fe4ff */
[----:B------:R3:W-:Y:S02]  /*0320*/  UTMACCTL.PF [UR6] ;  /* 0x00000000060079b9 */ /* 0x0007e40008040000 */
[----:B------:R3:W-:Y:S02]  /*0330*/  UTMACCTL.PF [UR4] ;  /* 0x00000000040079b9 */ /* 0x0007e40008040000 */
[----:B---3--:R-:W-:Y:S01]  /*0340*/  NOP ;  /* 0x0000000000007918 */ /* 0x008fe20000000000 */
.L_x_5:
[----:B------:R-:W-:Y:S05]  /*0350*/  BSYNC.RECONVERGENT B0 ;  /* 0x0000000000007941 */ /* 0x000fea0003800200 */
.L_x_4:
[----:B------:R-:W-:Y:S04]  /*0360*/  BSSY.RECONVERGENT B0, `(.L_x_6) ;  /* 0x000000a000007945 */ /* 0x000fe80003800200 */
        /* <DEDUP_REMOVED lines=9> */
.L_x_7:
[----:B------:R-:W-:Y:S05]  /*0400*/  BSYNC.RECONVERGENT B0 ;  /* 0x0000000000007941 */ /* 0x000fea0003800200 */
.L_x_6:
[----:B------:R-:W3:Y:S01]  /*0410*/  LDCU.64 UR4, c[0x0][0x888] ;  /* 0x00011100ff0477ac */ /* 0x000ee20008000a00 */
[----:B------:R-:W-:Y:S02]  /*0420*/  UISETP.EQ.U32.AND UP1, UPT, UR8, URZ, UPT ;  /* 0x000000ff0800728c */ /* 0x000fe4000bf22070 */
[----:B------:R-:W-:Y:S02]  /*0430*/  UPLOP3.LUT UP3, UPT, UPT, UPT, UPT, 0x80, 0x8 ;  /* 0x000000000008789c */ /* 0x000fe40003f6f070 */
[----:B---3--:R-:W-:-:S04]  /*0440*/  UISETP.NE.U32.AND UP0, UPT, UR4, URZ, UPT ;  /* 0x000000ff0400728c */ /* 0x008fc8000bf05070 */
[----:B------:R-:W-:-:S04]  /*0450*/  UISETP.NE.AND.EX UP0, UPT, UR5, URZ, UPT, UP0 ;  /* 0x000000ff0500728c */ /* 0x000fc8000bf05300 */
[----:B------:R-:W-:-:S04]  /*0460*/  UISETP.EQ.OR.EX UP2, UPT, UR9, URZ, !UP0, UP1 ;  /* 0x000000ff0900728c */ /* 0x000fc8000c742710 */
[----:B------:R-:W-:-:S06]  /*0470*/  UP2UR UR4, UPR, URZ, 0x4 ;  /* 0x00000004ff047883 */ /* 0x000fcc0008000000 */
[----:B------:R-:W-:Y:S01]  /*0480*/  MOV R89, UR4 ;  /* 0x0000000400597c02 */ /* 0x000fe20008000f00 */
[----:B------:R-:W-:Y:S06]  /*0490*/  BRA.U !UP2, `(.L_x_8) ;  /* 0x000000010a207547 */ /* 0x000fec000b800000 */
[----:B------:R-:W-:Y:S01]  /*04a0*/  UISETP.NE.U32.AND UP1, UPT, UR8, URZ, UPT ;  /* 0x000000ff0800728c */ /* 0x000fe2000bf25070 */
[----:B-----5:R-:W-:Y:S01]  /*04b0*/  FSETP.NEU.AND P0, PT, R41, RZ, PT ;  /* 0x000000ff2900720b */ /* 0x020fe20003f0d000 */
[----:B------:R-:W-:Y:S02]  /*04c0*/  USEL UR4, URZ, 0xffffffff, UP0 ;  /* 0xffffffffff047887 */ /* 0x000fe40008000000 */
[----:B------:R-:W-:-:S10]  /*04d0*/  UISETP.NE.AND.EX UP1, UPT, UR9, URZ, UPT, UP1 ;  /* 0x000000ff0900728c */ /* 0x000fd4000bf25310 */
[----:B------:R-:W-:Y:S01]  /*04e0*/  VOTEU.ANY UP0, P0 ;  /* 0x0000000000ff7886 */ /* 0x000fe20000000100 */
[----:B------:R-:W-:-:S04]  /*04f0*/  @!UP1 USEL UR4, URZ, 0xffffffff, UP0 ;  /* 0xffffffffff049887 */ /* 0x000fc80008000000 */
[----:B------:R-:W-:-:S04]  /*0500*/  ULOP3.LUT UR4, UR4, 0x1, URZ, 0xc0, !UPT ;  /* 0x0000000104047892 */ /* 0x000fc8000f8ec0ff */
[----:B------:R-:W-:-:S11]  /*0510*/  UISETP.NE.U32.AND UP3, UPT, UR4, 0x1, UPT ;  /* 0x000000010400788c */ /* 0x000fd6000bf65070 */
.L_x_8:
[----:B------:R-:W3:Y:S01]  /*0520*/  SHFL.IDX PT, R0, R87, RZ, 0x1f ;  /* 0x00001fff57007589 */ /* 0x000ee200000e0000 */
[----:B------:R-:W-:-:S04]  /*0530*/  UISETP.NE.AND UP0, UPT, UR25, 0x2, UPT ;  /* 0x000000021900788c */ /* 0x000fc8000bf05270 */
[----:B------:R-:W-:Y:S02]  /*0540*/  UISETP.EQ.AND UP1, UPT, UR33, URZ, !UP0 ;  /* 0x000000ff2100728c */ /* 0x000fe4000c722270 */
[----:B------:R-:W-:-:S04]  /*0550*/  USEL UR41, URZ, 0x1, UP0 ;  /* 0x00000001ff297887 */ /* 0x000fc80008000000 */
[----:B------:R-:W-:Y:S02]  /*0560*/  PLOP3.LUT P3, PT, P1, PT, UP1, 0x80, 0x8 ;  /* 0x000000000008781c */ /* 0x000fe40000f6f018 */
[----:B---3--:R-:W-:-:S13]  /*0570*/  ISETP.NE.AND P0, PT, R0, RZ, PT ;  /* 0x000000ff0000720c */ /* 0x008fda0003f05270 */
[----:B------:R-:W-:Y:S05]  /*0580*/  @P0 BRA `(.L_x_9) ;  /* 0x00000000005c0947 */ /* 0x000fea0003800000 */
[----:B------:R-:W-:Y:S01]  /*0590*/  UMOV UR4, 0x400 ;  /* 0x0000040000047882 */ /* 0x000fe20000000000 */
[----:B------:R-:W-:Y:S01]  /*05a0*/  UMOV UR8, 0x1 ;  /* 0x0000000100087882 */ /* 0x000fe20000000000 */
[----:B------:R-:W-:Y:S01]  /*05b0*/  UMOV UR6, 0x2 ;  /* 0x0000000200067882 */ /* 0x000fe20000000000 */
[----:B------:R-:W-:Y:S02]  /*05c0*/  ULEA UR4, UR46, UR4, 0x18 ;  /* 0x000000042e047291 */ /* 0x000fe4000f8ec0ff */
[----:B------:R-:W-:-:S04]  /*05d0*/  UIADD3 UR8, UPT, UPT, -UR8, 0x100000, URZ ;  /* 0x0010000008087890 */ /* 0x000fc8000fffe1ff */
[----:B------:R-:W-:Y:S02]  /*05e0*/  USHF.L.U32 UR9, UR8, 0xb, URZ ;  /* 0x0000000b08097899 */ /* 0x000fe400080006ff */
[----:B------:R-:W-:Y:S02]  /*05f0*/  USHF.L.U32 UR8, UR8, 0x1, URZ ;  /* 0x0000000108087899 */ /* 0x000fe400080006ff */
[----:B------:R-:W-:-:S04]  /*0600*/  UIADD3 UR6, UPT, UPT, -UR6, 0x100000, URZ ;  /* 0x0010000006067890 */ /* 0x000fc8000fffe1ff */
[----:B------:R-:W-:Y:S02]  /*0610*/  USHF.L.U32 UR7, UR6, 0xb, URZ ;  /* 0x0000000b06077899 */ /* 0x000fe400080006ff */
[----:B------:R-:W-:Y:S01]  /*0620*/  USHF.L.U32 UR6, UR6, 0x1, URZ ;  /* 0x0000000106067899 */ /* 0x000fe200080006ff */
[----:B------:R-:W-:Y:S01]  /*0630*/  ELECT P0, URZ, PT ;  /* 0x0000000000ff782f */ /* 0x000fe20003800000 */
[----:B------:R-:W3:Y:S02]  /*0640*/  FENCE.VIEW.ASYNC.S ;  /* 0x00000000000073c6 */ /* 0x000ee40000000000 */
[----:B---3--:R3:W4:Y:S08]  /*0650*/  SYNCS.EXCH.64 URZ, [UR4], UR8 ;  /* 0x0000000804ff75b2 */ /* 0x0087300008000100 */
[----:B------:R3:W1:Y:S01]  /*0660*/  SYNCS.EXCH.64 URZ, [UR4+0x28], UR6 ;  /* 0x0000280604ff75b2 */ /* 0x0006620008000100 */
        /* <DEDUP_REMOVED lines=8> */
[----:B------:R-:W-:Y:S01]  /*06f0*/  NOP ;  /* 0x0000000000007918 */ /* 0x000fe20000000000 */
.L_x_9:
[----:B------:R-:W2:Y:S01]  /*0700*/  SHFL.IDX PT, R0, R87, RZ, 0x1f ;  /* 0x00001fff57007589 */ /* 0x000ea200000e0000 */
[----:B------:R-:W-:Y:S01]  /*0710*/  NOP ;  /* 0x0000000000007918 */ /* 0x000fe20000000000 */
[----:B--2---:R-:W-:-:S13]  /*0720*/  ISETP.NE.AND P0, PT, R0, 0x1, PT ;  /* 0x000000010000780c */ /* 0x004fda0003f05270 */
[----:B------:R-:W-:Y:S05]  /*0730*/  @P0 BRA `(.L_x_10) ;  /* 0x0000000000440947 */ /* 0x000fea0003800000 */
[----:B---3--:R-:W-:Y:S01]  /*0740*/  UMOV UR4, 0x400 ;  /* 0x0000040000047882 */ /* 0x008fe20000000000 */
        /* <DEDUP_REMOVED lines=10> */
[----:B------:R-:W2:Y:S02]  /*07f0*/  FENCE.VIEW.ASYNC.S ;  /* 0x00000000000073c6 */ /* 0x000ea40000000000 */
[----:B--2---:R2:W3:Y:S08]  /*0800*/  SYNCS.EXCH.64 URZ, [UR4+0x50], UR8 ;  /* 0x0000500804ff75b2 */ /* 0x0044f00008000100 */
[----:B------:R2:W1:Y:S01]  /*0810*/  SYNCS.EXCH.64 URZ, [UR4+0x60], UR6 ;  /* 0x0000600604ff75b2 */ /* 0x0004620008000100 */
[----:B------:R2:W1:Y:S01]  /*0820*/  SYNCS.EXCH.64 URZ, [UR4+0x58], UR8 ;  /* 0x0000580804ff75b2 */ /* 0x0004620008000100 */
[----:B------:R2:W1:Y:S01]  /*0830*/  SYNCS.EXCH.64 URZ, [UR4+0x68], UR6 ;  /* 0x0000680604ff75b2 */ /* 0x0004620008000100 */
[----:B------:R-:W-:Y:S01]  /*0840*/  NOP ;  /* 0x0000000000007918 */ /* 0x000fe20000000000 */
.L_x_10:
[----:B------:R-:W4:Y:S01]  /*0850*/  SHFL.IDX PT, R0, R87, RZ, 0x1f ;  /* 0x00001fff57007589 */ /* 0x000f2200000e0000 */
[----:B------:R-:W-:Y:S01]  /*0860*/  NOP ;  /* 0x0000000000007918 */ /* 0x000fe20000000000 */
[----:B----4-:R-:W-:-:S13]  /*0870*/  ISETP.NE.AND P0, PT, R0, 0x3, PT ;  /* 0x000000030000780c */ /* 0x010fda0003f05270 */
[----:B------:R-:W-:Y:S05]  /*0880*/  @P0 BRA `(.L_x_11) ;  /* 0x00000000002c0947 */ /* 0x000fea0003800000 */
[----:B--23--:R-:W-:Y:S01]  /*0890*/  UMOV UR6, 0x400 ;  /* 0x0000040000067882 */ /* 0x00cfe20000000000 */
[----:B------:R-:W-:Y:S01]  /*08a0*/  UMOV UR4, 0x20 ;  /* 0x0000002000047882 */ /* 0x000fe20000000000 */
[----:B------:R-:W-:Y:S02]  /*08b0*/  ULEA UR6, UR46, UR6, 0x18 ;  /* 0x000000062e067291 */ /* 0x000fe4000f8ec0ff */
[----:B------:R-:W-:-:S04]  /*08c0*/  UIADD3 UR4, UPT, UPT, -UR4, 0x100000, URZ ;  /* 0x0010000004047890 */ /* 0x000fc8000fffe1ff */
[----:B------:R-:W-:Y:S02]  /*08d0*/  USHF.L.U32 UR5, UR4, 0xb, URZ ;  /* 0x0000000b04057899 */ /* 0x000fe400080006ff */
[----:B------:R-:W-:Y:S01]  /*08e0*/  USHF.L.U32 UR4, UR4, 0x1, URZ ;  /* 0x0000000104047899 */ /* 0x000fe200080006ff */
[----:B------:R-:W-:Y:S01]  /*08f0*/  ELECT P0, URZ, PT ;  /* 0x0000000000ff782f */ /* 0x000fe20003800000 */
[----:B------:R-:W2:Y:S10]  /*0900*/  FENCE.VIEW.ASYNC.S ;  /* 0x00000000000073c6 */ /* 0x000eb40000000000 */
[----:B--2---:R4:W2:Y:S01]  /*0910*/  SYNCS.EXCH.64 URZ, [UR6+0x70], UR4 ;  /* 0x0000700406ff75b2 */ /* 0x0048a20008000100 */
[----:B------:R4:W3:Y:S02]  /*0920*/  SYNCS.EXCH.64 URZ, [UR6+0x78], UR4 ;  /* 0x0000780406ff75b2 */ /* 0x0008e40008000100 */
[----:B----4-:R-:W-:Y:S01]  /*0930*/  NOP ;  /* 0x0000000000007918 */ /* 0x010fe20000000000 */
.L_x_11:
[----:B------:R-:W4:Y:S01]  /*0940*/  SHFL.IDX PT, R0, R87, RZ, 0x1f ;  /* 0x00001fff57007589 */ /* 0x000f2200000e0000 */
[----:B------:R-:W-:Y:S01]  /*0950*/  NOP ;  /* 0x0000000000007918 */ /* 0x000fe20000000000 */
[----:B----4-:R-:W-:-:S13]  /*0960*/  ISETP.NE.AND P0, PT, R0, 0x4, PT ;  /* 0x000000040000780c */ /* 0x010fda0003f05270 */
[----:B------:R-:W-:Y:S05]  /*0970*/  @P0 BRA `(.L_x_12) ;  /* 0x0000000000480947 */ /* 0x000fea0003800000 */
[----:B--23--:R-:W-:Y:S01]  /*0980*/  UMOV UR4, 0x3a0 ;  /* 0x000003a000047882 */ /* 0x00cfe20000000000 */
[----:B------:R-:W-:Y:S01]  /*0990*/  UMOV UR6, 0x400 ;  /* 0x0000040000067882 */ /* 0x000fe20000000000 */
[----:B------:R-:W-:Y:S01]  /*09a0*/  USEL UR4, UR4, 0x320, UP3 ;  /* 0x0000032004047887 */ /* 0x000fe20009800000 */
        /* <DEDUP_REMOVED lines=10> */
[----:B--2---:R4:W2:Y:S08]  /*0a50*/  SYNCS.EXCH.64 URZ, [UR6+0x80], UR8 ;  /* 0x0000800806ff75b2 */ /* 0x0048b00008000100 */
[----:B------:R4:W3:Y:S01]  /*0a60*/  SYNCS.EXCH.64 URZ, [UR6+0x90], UR4 ;  /* 0x0000900406ff75b2 */ /* 0x0008e20008000100 */
[----:B------:R4:W1:Y:S01]  /*0a70*/  SYNCS.EXCH.64 URZ, [UR6+0x88], UR8 ;  /* 0x0000880806ff75b2 */ /* 0x0008620008000100 */
[----:B------:R4:W1:Y:S02]  /*0a80*/  SYNCS.EXCH.64 URZ, [UR6+0x98], UR4 ;  /* 0x0000980406ff75b2 */ /* 0x0008640008000100 */
[----:B----4-:R-:W-:Y:S01]  /*0a90*/  NOP ;  /* 0x0000000000007918 */ /* 0x010fe20000000000 */
.L_x_12:
[----:B------:R-:W4:Y:S01]  /*0aa0*/  SHFL.IDX PT, R0, R87, RZ, 0x1f ;  /* 0x00001fff57007589 */ /* 0x000f2200000e0000 */
[----:B------:R-:W-:Y:S01]  /*0ab0*/  NOP ;  /* 0x0000000000007918 */ /* 0x000fe20000000000 */
[----:B----4-:R-:W-:-:S13]  /*0ac0*/  ISETP.NE.AND P0, PT, R0, 0x5, PT ;  /* 0x000000050000780c */ /* 0x010fda0003f05270 */
[----:B------:R-:W-:Y:S05]  /*0ad0*/  @P0 BRA `(.L_x_13) ;  /* 0x0000000000540947 */ /* 0x000fea0003800000 */
[----:B--23--:R-:W-:Y:S01]  /*0ae0*/  UMOV UR4, 0x400 ;  /* 0x0000040000047882 */ /* 0x00cfe20000000000 */
        /* <DEDUP_REMOVED lines=14> */
[----:B------:R4:W1:Y:S01]  /*0bd0*/  SYNCS.EXCH.64 URZ, [UR4+0xc8], UR8 ;  /* 0x0000c80804ff75b2 */ /* 0x0008620008000100 */
[----:B------:R4:W1:Y:S01]  /*0be0*/  SYNCS.EXCH.64 URZ, [UR4+0xb0], UR6 ;  /* 0x0000b00604ff75b2 */ /* 0x0008620008000100 */
[----:B------:R4:W1:Y:S01]  /*0bf0*/  SYNCS.EXCH.64 URZ, [UR4+0xd0], UR8 ;  /* 0x0000d00804ff75b2 */ /* 0x0008620008000100 */
[----:B------:R4:W1:Y:S01]  /*0c00*/  SYNCS.EXCH.64 URZ, [UR4+0xb8], UR6 ;  /* 0x0000b80604ff75b2 */ /* 0x0008620008000100 */
[----:B------:R4:W1:Y:S02]  /*0c10*/  SYNCS.EXCH.64 URZ, [UR4+0xd8], UR8 ;  /* 0x0000d80804ff75b2 */ /* 0x0008640008000100 */
[----:B----4-:R-:W-:Y:S01]  /*0c20*/  NOP ;  /* 0x0000000000007918 */ /* 0x010fe20000000000 */
.L_x_13:
[----:B------:R-:W4:Y:S01]  /*0c30*/  SHFL.IDX PT, R0, R87, RZ, 0x1f ;  /* 0x00001fff57007589 */ /* 0x000f2200000e0000 */
[----:B------:R-:W-:Y:S01]  /*0c40*/  ISETP.NE.OR P1, PT, RZ, UR25, !P1 ;  /* 0x00000019ff007c0c */ /* 0x000fe2000cf25670 */
        /* <DEDUP_REMOVED lines=12> */
[----:B------:R4:W3:Y:S01]  /*0d10*/  SYNCS.EXCH.64 URZ, [UR4+0xf0], UR6 ;  /* 0x0000f00604ff75b2 */ /* 0x0008e20008000100 */
[----:B------:R4:W1:Y:S01]  /*0d20*/  SYNCS.EXCH.64 URZ, [UR4+0xe8], UR6 ;  /* 0x0000e80604ff75b2 */ /* 0x0008620008000100 */
[----:B------:R4:W1:Y:S02]  /*0d30*/  SYNCS.EXCH.64 URZ, [UR4+0xf8], UR6 ;  /* 0x0000f80604ff75b2 */ /* 0x0008640008000100 */
[----:B----4-:R-:W-:Y:S01]  /*0d40*/  NOP ;  /* 0x0000000000007918 */ /* 0x010fe20000000000 */
.L_x_14:
[----:B------:R-:W-:Y:S01]  /*0d50*/  VOTEU.ALL UP0, P1 ;  /* 0x0000000000ff7886 */ /* 0x000fe20000800000 */
[----:B--23--:R-:W-:Y:S01]  /*0d60*/  UMOV UR4, 0x20 ;  /* 0x0000002000047882 */ /* 0x00cfe20000000000 */
[----:B------:R-:W2:Y:S01]  /*0d70*/  LDCU UR7, c[0x0][0x36c] ;  /* 0x00006d80ff0777ac */ /* 0x000ea20008000800 */
[----:B------:R-:W-:Y:S01]  /*0d80*/  NOP ;  /* 0x0000000000007918 */ /* 0x000fe20000000000 */
[----:B------:R-:W-:Y:S01]  /*0d90*/  LOP3.LUT R0, R97, 0x1f, RZ, 0xc0, !PT ;  /* 0x0000001f61007812 */ /* 0x000fe200078ec0ff */
[----:B------:R-:W-:Y:S01]  /*0da0*/  @!UP0 UMOV UR6, 0x400 ;  /* 0x0000040000068882 */ /* 0x000fe20000000000 */
[----:B------:R-:W-:-:S04]  /*0db0*/  @!UP0 UIADD3 UR4, UPT, UPT, -UR4, 0x100000, URZ ;  /* 0x0010000004048890 */ /* 0x000fc8000fffe1ff */
[----:B------:R-:W-:Y:S02]  /*0dc0*/  @!UP0 USHF.L.U32 UR5, UR4, 0xb, URZ ;  /* 0x0000000b04058899 */ /* 0x000fe400080006ff */
[----:B------:R-:W-:Y:S02]  /*0dd0*/  @!UP0 USHF.L.U32 UR4, UR4, 0x1, URZ ;  /* 0x0000000104048899 */ /* 0x000fe400080006ff */
[----:B------:R-:W-:Y:S01]  /*0de0*/  @!UP0 ULEA UR6, UR46, UR6, 0x18 ;  /* 0x000000062e068291 */ /* 0x000fe2000f8ec0ff */
[----:B------:R-:W-:Y:S01]  /*0df0*/  VOTEU.ALL UP0, P1 ;  /* 0x0000000000ff7886 */ /* 0x000fe20000800000 */
[----:B------:R-:W-:Y:S02]  /*0e00*/  UISETP.NE.AND UP4, UPT, UR25, URZ, UPT ;  /* 0x000000ff1900728c */ /* 0x000fe4000bf85270 */
[----:B--2---:R-:W-:Y:S01]  /*0e10*/  UISETP.EQ.U32.AND UP5, UPT, UR7, 0x1, UPT ;  /* 0x000000010700788c */ /* 0x004fe2000bfa2070 */
[----:B------:R-:W2:Y:S07]  /*0e20*/  FENCE.VIEW.ASYNC.S ;  /* 0x00000000000073c6 */ /* 0x000eae0000000000 */
[----:B--2---:R2:W3:Y:S01]  /*0e30*/  @!UP0 SYNCS.EXCH.64 URZ, [UR6+0x100], UR4 ;  /* 0x0001000406ff85b2 */ /* 0x0044e20008000100 */
[----:B------:R-:W-:Y:S05]  /*0e40*/  BRA.U !UP5, `(.L_x_15) ;  /* 0x000000010d087547 */ /* 0x000fea000b800000 */
[----:B-1-3--:R-:W-:Y:S01]  /*0e50*/  UCGABAR_ARV ;  /* 0x00000000000079c7 */ /* 0x00afe20008000000 */
[----:B------:R-:W-:Y:S05]  /*0e60*/  BRA `(.L_x_16) ;  /* 0x0000000000047947 */ /* 0x000fea0003800000 */
.L_x_15:
[----:B-1-3--:R-:W-:Y:S01]  /*0e70*/  NOP ;  /* 0x0000000000007918 */ /* 0x00afe20000000000 */
.L_x_16:
[----:B------:R-:W1:Y:S01]  /*0e80*/  S2UR UR20, SR_CTAID.X ;  /* 0x00000000001479c3 */ /* 0x000e620000002500 */
[----:B------:R-:W-:-:S05]  /*0e90*/  CS2R.32 R88, SR_CgaSize ;  /* 0x0000000000587805 */ /* 0x000fca0000008a00 */
[----:B------:R-:W-:-:S05]  /*0ea0*/  IMAD R88, R88, -0xa0, RZ ;  /* 0xffffff6058587824 */ /* 0x000fca00078e02ff */
[----:B--2---:R-:W-:-:S14]  /*0eb0*/  R2UR UR5, R88 ;  /* 0x00000000580572ca */ /* 0x004fdc00000e0000 */
[----:B------:R-:W2:Y:S01]  /*0ec0*/  LDCU UR5, c[0x0][UR5+0x2b0] ;  /* 0x00005600050577ac */ /* 0x000ea20008000800 */
[----:B------:R-:W-:-:S05]  /*0ed0*/  CS2R.32 R88, SR_CgaSize ;  /* 0x0000000000587805 */ /* 0x000fca0000008a00 */
[----:B------:R-:W-:-:S05]  /*0ee0*/  IMAD R88, R88, -0xa0, RZ ;  /* 0xffffff6058587824 */ /* 0x000fca00078e02ff */
[----:B------:R-:W-:-:S14]  /*0ef0*/  R2UR UR4, R88 ;  /* 0x00000000580472ca */ /* 0x000fdc00000e0000 */
[----:B------:R-:W3:Y:S01]  /*0f00*/  LDCU UR4, c[0x0][UR4+0x2b4] ;  /* 0x00005680040477ac */ /* 0x000ee20008000800 */
[----:B------:R-:W4:Y:S01]  /*0f10*/  S2UR UR7, SR_CTAID.Y ;  /* 0x00000000000779c3 */ /* 0x000f220000002600 */
[----:B------:R-:W-:-:S05]  /*0f20*/  CS2R.32 R88, SR_CgaSize ;  /* 0x0000000000587805 */ /* 0x000fca0000008a00 */
[----:B------:R-:W-:-:S05]  /*0f30*/  IMAD R88, R88, -0xa0, RZ ;  /* 0xffffff6058587824 */ /* 0x000fca00078e02ff */
[----:B------:R-:W-:-:S14]  /*0f40*/  R2UR UR8, R88 ;  /* 0x00000000580872ca */ /* 0x000fdc00000e0000 */
[----:B------:R-:W3:Y:S01]  /*0f50*/  LDCU UR8, c[0x0][UR8+0x2a0] ;  /* 0x00005400080877ac */ /* 0x000ee20008000800 */
[----:B------:R-:W3:Y:S01]  /*0f60*/  LDCU UR21, c[0x0][0xb24] ;  /* 0x00016480ff1577ac */ /* 0x000ee20008000800 */
[----:B------:R-:W1:Y:S01]  /*0f70*/  S2UR UR36, SR_CTAID.Z ;  /* 0x00000000002479c3 */ /* 0x000e620000002700 */
[----:B------:R-:W-:-:S05]  /*0f80*/  CS2R.32 R88, SR_CgaSize ;  /* 0x0000000000587805 */ /* 0x000fca0000008a00 */
[----:B------:R-:W-:-:S05]  /*0f90*/  IMAD R88, R88, -0xa0, RZ ;  /* 0xffffff6058587824 */ /* 0x000fca00078e02ff */
[----:B------:R-:W-:-:S14]  /*0fa0*/  R2UR UR63, R88 ;  /* 0x00000000583f72ca */ /* 0x000fdc00000e0000 */
[----:B------:R-:W3:Y:S01]  /*0fb0*/  LDCU UR63, c[0x0][UR63+0x2a4] ;  /* 0x000054803f3f77ac */ /* 0x000ee20008000800 */
[----:B------:R-:W-:Y:S02]  /*0fc0*/  UISETP.GT.U32.AND UP0, UPT, UR33, 0xffff, UPT ;  /* 0x0000ffff2100788c */ /* 0x000fe4000bf04070 */
[----:B------:R-:W-:Y:S01]  /*0fd0*/  USHF.L.U32 UR27, UR46, 0xa, URZ ;  /* 0x0000000a2e1b7899 */ /* 0x000fe200080006ff */
[----:B-1----:R-:W-:Y:S01]  /*0fe0*/  I2FP.F32.U32 R3, UR20 ;  /* 0x0000001400037c45 */ /* 0x002fe20008201000 */
[----:B------:R-:W-:Y:S01]  /*0ff0*/  UMOV UR30, 0x5 ;  /* 0x00000005001e7882 */ /* 0x000fe20000000000 */
[----:B------:R-:W1:Y:S03]  /*1000*/  LDCU UR42, c[0x0][0xb24] ;  /* 0x00016480ff2a77ac */ /* 0x000e660008000800 */
[----:B--2---:R-:W-:Y:S01]  /*1010*/  FMUL R3, R3, UR5 ;  /* 0x0000000503037c20 */ /* 0x004fe20008400000 */
[----:B------:R-:W2:Y:S01]  /*1020*/  LDCU UR29, c[0x0][0xb30] ;  /* 0x00016600ff1d77ac */ /* 0x000ea20008000800 */
[----:B----4-:R-:W-:Y:S01]  /*1030*/  I2FP.F32.U32 R2, UR7 ;  /* 0x0000000700027c45 */ /* 0x010fe20008201000 */
[----:B------:R-:W-:-:S03]  /*1040*/  USHF.L.U32 UR45, UR20, 0x6, URZ ;  /* 0x00000006142d7899 */ /* 0x000fc600080006ff */
[----:B------:R-:W4:Y:S01]  /*1050*/  F2I.U32.TRUNC.NTZ R3, R3 ;  /* 0x0000000300037305 */ /* 0x000f22000020f000 */
[----:B------:R-:W-:Y:S01]  /*1060*/  USEL UR26, UR33, 0xffff, !UP0 ;  /* 0x0000ffff211a7887 */ /* 0x000fe2000c000000 */
[----:B---3--:R-:W-:Y:S01]  /*1070*/  FMUL R2, R2, UR4 ;  /* 0x0000000402027c20 */ /* 0x008fe20008400000 */
[----:B------:R-:W-:Y:S01]  /*1080*/  UISETP.GE.AND UP2, UPT, UR21, 0x1, UPT ;  /* 0x000000011500788c */ /* 0x000fe2000bf46270 */
[----:B------:R-:W-:-:S04]  /*1090*/  UMOV UR24, UR7 ;  /* 0x0000000700187c82 */ /* 0x000fc80008000000 */
[----:B------:R-:W3:Y:S01]  /*10a0*/  F2I.U32.TRUNC.NTZ R2, R2 ;  /* 0x0000000200027305 */ /* 0x000ee2000020f000 */
[----:B----4-:R-:W-:Y:S02]  /*10b0*/  R2UR UR4, R3 ;  /* 0x00000000030472ca */ /* 0x010fe400000e0000 */
[----:B------:R-:W-:Y:S02]  /*10c0*/  PRMT R3, RZ, 0x7610, R3 ;  /* 0x00007610ff037816 */ /* 0x000fe40000000003 */
[----:B---3--:R-:W-:Y:S02]  /*10d0*/  R2UR UR6, R2 ;  /* 0x00000000020672ca */ /* 0x008fe400000e0000 */
[----:B------:R-:W-:-:S07]  /*10e0*/  PRMT R2, RZ, 0x7610, R2 ;  /* 0x00007610ff027816 */ /* 0x000fce0000000002 */
[----:B------:R-:W-:-:S04]  /*10f0*/  UIADD3 UR5, UPT, UPT, -UR4, URZ, URZ ;  /* 0x000000ff04057290 */ /* 0x000fc8000fffe1ff */
[----:B------:R-:W-:Y:S02]  /*1100*/  UIMAD UR5, UR8, UR5, UR20 ;  /* 0x00000005080572a4 */ /* 0x000fe4000f8e0214 */
[----:B------:R-:W-:-:S04]  /*1110*/  UIADD3 UR4, UPT, UPT, -UR6, URZ, URZ ;  /* 0x000000ff06047290 */ /* 0x000fc8000fffe1ff */
[----:B------:R-:W-:Y:S01]  /*1120*/  IMAD.U32 R88, RZ, RZ, UR5 ;  /* 0x00000005ff587e24 */ /* 0x000fe2000f8e00ff */
[----:B------:R-:W-:Y:S01]  /*1130*/  UIMAD UR63, UR63, UR4, UR7 ;  /* 0x000000043f3f72a4 */ /* 0x000fe2000f8e0207 */
[----:B-12---:R-:W-:Y:S11]  /*1140*/  BRA.U UP4, `(.L_x_17) ;  /* 0x0000000104407547 */ /* 0x006ff6000b800000 */
[----:B------:R-:W-:-:S13]  /*1150*/  R2UR UR4, R88 ;  /* 0x00000000580472ca */ /* 0x000fda00000e0000 */
[----:B------:R-:W-:Y:S02]  /*1160*/  UISETP.GT.U32.AND UP0, UPT, UR4, 0x1, UPT ;  /* 0x000000010400788c */ /* 0x000fe4000bf04070 */
[----:B------:R-:W-:Y:S02]  /*1170*/  ULOP3.LUT UR4, UR4, 0xfffffffe, URZ, 0xc0, !UPT ;  /* 0xfffffffe04047892 */ /* 0x000fe4000f8ec0ff */
[----:B------:R-:W-:Y:S02]  /*1180*/  UISETP.NE.AND UP1, UPT, UR63, URZ, UP0 ;  /* 0x000000ff3f00728c */ /* 0x000fe40008725270 */
[----:B------:R-:W-:Y:S02]  /*1190*/  UISETP.NE.AND UP0, UPT, UR63, 0x1, UP0 ;  /* 0x000000013f00788c */ /* 0x000fe40008705270 */
[----:B------:R-:W-:Y:S02]  /*11a0*/  USEL UR7, URZ, 0x1, UP1 ;  /* 0x00000001ff077887 */ /* 0x000fe40008800000 */
[----:B------:R-:W-:-:S02]  /*11b0*/  USEL UR6, URZ, 0x4, UP0 ;  /* 0x00000004ff067887 */ /* 0x000fc40008000000 */
[----:B------:R-:W-:Y:S02]  /*11c0*/  USEL UR5, URZ, 0x2, UP1 ;  /* 0x00000002ff057887 */ /* 0x000fe40008800000 */
[----:B------:R-:W-:Y:S02]  /*11d0*/  ULEA UR4, UR63, UR4, 0x1 ;  /* 0x000000043f047291 */ /* 0x000fe4000f8e08ff */
[----:B------:R-:W-:Y:S02]  /*11e0*/  USEL UR8, URZ, 0x8, UP0 ;  /* 0x00000008ff087887 */ /* 0x000fe40008000000 */
[----:B------:R-:W-:-:S03]  /*11f0*/  UIADD3 UR5, UPT, UPT, UR5, UR6, UR7 ;  /* 0x0000000605057290 */ /* 0x000fc6000fffe007 */
[----:B------:R-:W-:Y:S01]  /*1200*/  UMOV UR6, 0x3 ;  /* 0x0000000300067882 */ /* 0x000fe20000000000 */
[----:B------:R-:W-:Y:S02]  /*1210*/  UIADD3 UR5, UPT, UPT, UR5, UR8, URZ ;  /* 0x0000000805057290 */ /* 0x000fe4000fffe0ff */
[----:B------:R-:W-:-:S04]  /*1220*/  USHF.L.U32 UR4, UR6, UR4, URZ ;  /* 0x0000000406047299 */ /* 0x000fc800080006ff */
[----:B------:R-:W-:Y:S02]  /*1230*/  MOV R3, UR5 ;  /* 0x0000000500037c02 */ /* 0x000fe40008000f00 */
[----:B------:R-:W-:Y:S02]  /*1240*/  IMAD.U32 R2, RZ, RZ, UR4 ;  /* 0x00000004ff027e24 */ /* 0x000fe4000f8e00ff */
.L_x_17:
[----:B------:R-:W-:Y:S05]  /*1250*/  BRA.U !UP2, `(.L_x_18) ;  /* 0x000000010ad47547 */ /* 0x000fea000b800000 */
[----:B------:R-:W1:Y:S01]  /*1260*/  LDCU.128 UR12, c[0x0][0xb10] ;  /* 0x00016200ff0c77ac */ /* 0x000e620008000c00 */
[----:B------:R-:W2:Y:S01]  /*1270*/  LDCU UR6, c[0x0][0x370] ;  /* 0x00006e00ff0677ac */ /* 0x000ea20008000800 */
[----:B------:R-:W3:Y:S01]  /*1280*/  LDCU UR5, c[0x0][0x374] ;  /* 0x00006e80ff0577ac */ /* 0x000ee20008000800 */
[----:B------:R-:W4:Y:S01]  /*1290*/  LDCU UR28, c[0x0][0xb0c] ;  /* 0x00016180ff1c77ac */ /* 0x000f220008000800 */
[----:B------:R-:W4:Y:S01]  /*12a0*/  LDCU UR4, c[0x0][0xb20] ;  /* 0x00016400ff0477ac */ /* 0x000f220008000800 */
[----:B------:R-:W4:Y:S01]  /*12b0*/  LDCU.64 UR8, c[0x0][0xb28] ;  /* 0x00016500ff0877ac */ /* 0x000f220008000a00 */
[----:B-1----:R-:W-:Y:S02]  /*12c0*/  UISETP.NE.AND UP0, UPT, UR14, 0x1, UPT ;  /* 0x000000010e00788c */ /* 0x002fe4000bf05270 */
[----:B---3--:R-:W-:Y:S02]  /*12d0*/  UIMAD.WIDE.U32 UR10, UR5, UR15, URZ ;  /* 0x0000000f050a72a5 */ /* 0x008fe4000f8e00ff */
[----:B--2---:R-:W-:-:S02]  /*12e0*/  UIMAD.WIDE.U32 UR18, UR6, UR12, URZ ;  /* 0x0000000c061272a5 */ /* 0x004fc4000f8e00ff */
[----:B----4-:R-:W-:Y:S02]  /*12f0*/  UISETP.NE.AND UP1, UPT, UR28, 0x1, UPT ;  /* 0x000000011c00788c */ /* 0x010fe4000bf25270 */
[----:B------:R-:W-:Y:S01]  /*1300*/  UISETP.NE.AND UP2, UPT, UR21, 0x1, UPT ;  /* 0x000000011500788c */ /* 0x000fe2000bf45270 */
[----:B------:R-:W-:Y:S02]  /*1310*/  UMOV UR10, UR11 ;  /* 0x0000000b000a7c82 */ /* 0x000fe40008000000 */
[----:B------:R-:W-:Y:S01]  /*1320*/  UMOV UR18, UR19 ;  /* 0x0000001300127c82 */ /* 0x000fe20008000000 */
[----:B------:R-:W-:Y:S02]  /*1330*/  @UP0 USHF.R.U32.HI UR5, URZ, UR4, UR10 ;  /* 0x00000004ff050299 */ /* 0x000fe4000801160a */
[----:B------:R-:W-:Y:S02]  /*1340*/  UIMAD.WIDE.U32 UR22, UR24, UR15, URZ ;  /* 0x0000000f181672a5 */ /* 0x000fe4000f8e00ff */
[----:B------:R-:W-:-:S02]  /*1350*/  UIMAD.WIDE.U32 UR10, UR5, UR8, URZ ;  /* 0x00000008050a72a5 */ /* 0x000fc4000f8e00ff */
[----:B------:R-:W-:Y:S02]  /*1360*/  @UP1 USHF.R.U32.HI UR6, URZ, UR13, UR18 ;  /* 0x0000000dff061299 */ /* 0x000fe40008011612 */
[----:B------:R-:W-:Y:S02]  /*1370*/  UIMAD.WIDE.U32 UR16, UR20, UR12, URZ ;  /* 0x0000000c141072a5 */ /* 0x000fe4000f8e00ff */
[----:B------:R-:W-:Y:S01]  /*1380*/  UIMAD.WIDE.U32 UR18, UR6, UR8, URZ ;  /* 0x00000008061272a5 */ /* 0x000fe2000f8e00ff */
[----:B------:R-:W-:Y:S01]  /*1390*/  UMOV UR22, UR23 ;  /* 0x0000001700167c82 */ /* 0x000fe20008000000 */
[----:B------:R-:W-:Y:S01]  /*13a0*/  UMOV UR10, UR11 ;  /* 0x0000000b000a7c82 */ /* 0x000fe20008000000 */
[----:B------:R-:W-:Y:S02]  /*13b0*/  USHF.R.U32.HI UR22, URZ, UR4, UR22 ;  /* 0x00000004ff167299 */ /* 0x000fe40008011616 */
[----:B------:R-:W-:Y:S02]  /*13c0*/  @UP2 USHF.R.U32.HI UR5, URZ, UR9, UR10 ;  /* 0x00000009ff052299 */ /* 0x000fe4000801160a */
[----:B------:R-:W-:Y:S01]  /*13d0*/  UMOV UR7, UR19 ;  /* 0x0000001300077c82 */ /* 0x000fe20008000000 */
[----:B------:R-:W-:Y:S01]  /*13e0*/  UMOV UR16, UR17 ;  /* 0x0000001100107c82 */ /* 0x000fe20008000000 */
[----:B------:R-:W-:-:S02]  /*13f0*/  @UP2 USHF.R.U32.HI UR6, URZ, UR9, UR7 ;  /* 0x00000009ff062299 */ /* 0x000fc40008011607 */
[----:B------:R-:W-:Y:S02]  /*1400*/  USHF.R.U32.HI UR13, URZ, UR13, UR16 ;  /* 0x0000000dff0d7299 */ /* 0x000fe40008011610 */
[----:B------:R-:W-:Y:S02]  /*1410*/  USEL UR4, UR24, UR22, !UP0 ;  /* 0x0000001618047287 */ /* 0x000fe4000c000000 */
[----:B------:R-:W-:Y:S02]  /*1420*/  UIMAD UR7, UR5, UR21, URZ ;  /* 0x00000015050772a4 */ /* 0x000fe4000f8e02ff */
[----:B------:R-:W-:Y:S02]  /*1430*/  USEL UR5, UR20, UR13, !UP1 ;  /* 0x0000000d14057287 */ /* 0x000fe4000c800000 */
[----:B------:R-:W-:Y:S02]  /*1440*/  UIMAD UR12, UR6, UR21, URZ ;  /* 0x00000015060c72a4 */ /* 0x000fe4000f8e02ff */
[----:B------:R-:W-:-:S02]  /*1450*/  UISETP.GE.AND UP0, UPT, UR4, UR7, UPT ;  /* 0x000000070400728c */ /* 0x000fc4000bf06270 */
[----:B------:R-:W-:Y:S02]  /*1460*/  UIMAD.WIDE.U32 UR10, UR4, UR8, URZ ;  /* 0x00000008040a72a5 */ /* 0x000fe4000f8e00ff */
[----:B------:R-:W-:Y:S02]  /*1470*/  UISETP.GE.OR UP0, UPT, UR5, UR12, UP0 ;  /* 0x0000000c0500728c */ /* 0x000fe40008706670 */
[----:B------:R-:W-:Y:S02]  /*1480*/  UIMAD.WIDE.U32 UR12, UR5, UR8, URZ ;  /* 0x00000008050c72a5 */ /* 0x000fe4000f8e00ff */
[----:B------:R-:W-:Y:S01]  /*1490*/  UIADD3 UR10, UPT, UPT, -UR4, URZ, URZ ;  /* 0x000000ff040a7290 */ /* 0x000fe2000fffe1ff */
[----:B------:R-:W-:Y:S01]  /*14a0*/  UMOV UR8, UR11 ;  /* 0x0000000b00087c82 */ /* 0x000fe20008000000 */
[----:B------:R-:W-:Y:S02]  /*14b0*/  UIADD3 UR11, UPT, UPT, -UR5, URZ, URZ ;  /* 0x000000ff050b7290 */ /* 0x000fe4000fffe1ff */
[----:B------:R-:W-:-:S03]  /*14c0*/  USHF.R.U32.HI UR8, URZ, UR9, UR8 ;  /* 0x00000009ff087299 */ /* 0x000fc60008011608 */
[----:B------:R-:W-:Y:S01]  /*14d0*/  @!UP0 UMOV UR7, UR13 ;  /* 0x0000000d00078c82 */ /* 0x000fe20008000000 */
[----:B------:R-:W-:Y:S02]  /*14e0*/  UIMAD UR24, UR14, UR10, UR24 ;  /* 0x0000000a0e1872a4 */ /* 0x000fe4000f8e0218 */
[----:B------:R-:W-:Y:S02]  /*14f0*/  USEL UR8, UR4, UR8, !UP2 ;  /* 0x0000000804087287 */ /* 0x000fe4000d000000 */
[----:B------:R-:W-:Y:S02]  /*1500*/  @!UP0 USHF.R.U32.HI UR7, URZ, UR9, UR7 ;  /* 0x00000009ff078299 */ /* 0x000fe40008011607 */
[----:B------:R-:W-:Y:S02]  /*1510*/  UIADD3 UR9, UPT, UPT, -UR8, URZ, URZ ;  /* 0x000000ff08097290 */ /* 0x000fe4000fffe1ff */
[----:B------:R-:W-:Y:S02]  /*1520*/  @!UP0 USEL UR7, UR5, UR7, !UP2 ;  /* 0x0000000705078287 */ /* 0x000fe4000d000000 */
[----:B------:R-:W-:-:S02]  /*1530*/  UIMAD UR9, UR21, UR9, UR4 ;  /* 0x00000009150972a4 */ /* 0x000fc4000f8e0204 */
[----:B------:R-:W-:Y:S02]  /*1540*/  @!UP0 UIADD3 UR8, UPT, UPT, UR8, -UR7, URZ ;  /* 0x8000000708088290 */ /* 0x000fe4000fffe0ff */
[----:B------:R-:W-:Y:S02]  /*1550*/  @!UP0 UIMAD UR6, UR9, UR6, UR7 ;  /* 0x00000006090682a4 */ /* 0x000fe4000f8e0207 */
[----:B------:R-:W-:Y:S02]  /*1560*/  @!UP0 UIMAD UR4, UR8, UR21, UR5 ;  /* 0x00000015080482a4 */ /* 0x000fe4000f8e0205 */
[----:B------:R-:W-:Y:S02]  /*1570*/  UIMAD UR20, UR28, UR11, UR20 ;  /* 0x0000000b1c1472a4 */ /* 0x000fe4000f8e0214 */
[----:B------:R-:W-:Y:S01]  /*1580*/  UIMAD UR24, UR4, UR14, UR24 ;  /* 0x0000000e041872a4 */ /* 0x000fe2000f8e0218 */
[----:B------:R-:W-:Y:S02]  /*1590*/  @!UP0 UMOV UR5, UR6 ;  /* 0x0000000600058c82 */ /* 0x000fe40008000000 */
[----:B------:R-:W-:-:S12]  /*15a0*/  UIMAD UR20, UR5, UR28, UR20 ;  /* 0x0000001c051472a4 */ /* 0x000fd8000f8e0214 */
.L_x_18:
[----:B------:R-:W-:Y:S02]  /*15b0*/  UISETP.NE.AND UP1, UPT, UR29, 0x1, UPT ;  /* 0x000000011d00788c */ /* 0x000fe4000bf25270 */
[----:B------:R-:W-:Y:S02]  /*15c0*/  ULOP3.LUT UR21, UR26, 0xffff, URZ, 0xc0, !UPT ;  /* 0x0000ffff1a157892 */ /* 0x000fe4000f8ec0ff */
[----:B------:R-:W-:Y:S02]  /*15d0*/  UISETP.NE.AND UP0, UPT, UR25, 0x2, UPT ;  /* 0x000000021900788c */ /* 0x000fe4000bf05270 */
[----:B------:R-:W-:Y:S02]  /*15e0*/  ULOP3.LUT UR22, UR27, 0x800, URZ, 0xc0, !UPT ;  /* 0x000008001b167892 */ /* 0x000fe4000f8ec0ff */
[----:B------:R-:W-:Y:S02]  /*15f0*/  ULOP3.LUT UR45, UR45, 0x40, URZ, 0xc0, !UPT ;  /* 0x000000402d2d7892 */ /* 0x000fe4000f8ec0ff */
[----:B------:R-:W-:Y:S01]  /*1600*/  USHF.L.U32 UR21, UR30, UR21, URZ ;  /* 0x000000151e157299 */ /* 0x000fe200080006ff */
[----:B------:R-:W-:Y:S11]  /*1610*/  BRA.U UP1, `(.L_x_19) ;  /* 0x0000000101447547 */ /* 0x000ff6000b800000 */
[----:B------:R-:W1:Y:S01]  /*1620*/  LDCU.128 UR8, c[0x0][0xb10] ;  /* 0x00016200ff0877ac */ /* 0x000e620008000c00 */
[----:B------:R-:W2:Y:S01]  /*1630*/  LDCU UR12, c[0x0][0xb0c] ;  /* 0x00016180ff0c77ac */ /* 0x000ea20008000800 */
[----:B------:R-:W3:Y:S01]  /*1640*/  LDCU UR13, c[0x0][0xb20] ;  /* 0x00016400ff0d77ac */ /* 0x000ee20008000800 */
[----:B-1----:R-:W-:Y:S02]  /*1650*/  UIMAD.WIDE.U32 UR6, UR20, UR8, URZ ;  /* 0x00000008140672a5 */ /* 0x002fe4000f8e00ff */
[----:B------:R-:W-:Y:S02]  /*1660*/  UIMAD.WIDE.U32 UR4, UR24, UR11, URZ ;  /* 0x0000000b180472a5 */ /* 0x000fe4000f8e00ff */
[----:B--2---:R-:W-:Y:S02]  /*1670*/  UISETP.NE.AND UP2, UPT, UR12, 0x1, UPT ;  /* 0x000000010c00788c */ /* 0x004fe4000bf45270 */
[----:B------:R-:W-:Y:S01]  /*1680*/  UISETP.NE.AND UP1, UPT, UR10, 0x1, UPT ;  /* 0x000000010a00788c */ /* 0x000fe2000bf25270 */
[----:B------:R-:W-:-:S02]  /*1690*/  UMOV UR6, UR7 ;  /* 0x0000000700067c82 */ /* 0x000fc40008000000 */
[----:B------:R-:W-:Y:S01]  /*16a0*/  UMOV UR4, UR5 ;  /* 0x0000000500047c82 */ /* 0x000fe20008000000 */
[----:B------:R-:W-:Y:S02]  /*16b0*/  USHF.R.U32.HI UR6, URZ, UR9, UR6 ;  /* 0x00000009ff067299 */ /* 0x000fe40008011606 */
[----:B---3--:R-:W-:Y:S02]  /*16c0*/  USHF.R.U32.HI UR4, URZ, UR13, UR4 ;  /* 0x0000000dff047299 */ /* 0x008fe40008011604 */
[----:B------:R-:W-:Y:S02]  /*16d0*/  USEL UR5, UR20, UR6, !UP2 ;  /* 0x0000000614057287 */ /* 0x000fe4000d000000 */
[----:B------:R-:W-:-:S04]  /*16e0*/  USEL UR4, UR24, UR4, !UP1 ;  /* 0x0000000418047287 */ /* 0x000fc8000c800000 */
[----:B------:R-:W-:Y:S02]  /*16f0*/  UIADD3 UR6, UPT, UPT, UR5, -UR4, URZ ;  /* 0x8000000405067290 */ /* 0x000fe4000fffe0ff */
[----:B------:R-:W-:Y:S02]  /*1700*/  UIADD3 UR4, UPT, UPT, -UR5, UR4, URZ ;  /* 0x0000000405047290 */ /* 0x000fe4000fffe1ff */
[----:B------:R-:W-:Y:S02]  /*1710*/  UIMAD UR24, UR6, UR10, UR24 ;  /* 0x0000000a061872a4 */ /* 0x000fe4000f8e0218 */
[----:B------:R-:W-:-:S12]  /*1720*/  UIMAD UR20, UR4, UR12, UR20 ;  /* 0x0000000c041472a4 */ /* 0x000fd8000f8e0214 */
.L_x_19:
[----:B------:R-:W-:Y:S05]  /*1730*/  BRA.U !UP5, `(.L_x_20) ;  /* 0x000000010d0c7547 */ /* 0x000fea000b800000 */
[----:B------:R-:W-:Y:S01]  /*1740*/  UCGABAR_WAIT ;  /* 0x0000000000007dc7 */ /* 0x000fe20008000000 */
[----:B------:R-:W-:Y:S01]  /*1750*/  CCTL.IVALL ;  /* 0x00000000ff00798f */ /* 0x000fe20002000000 */
[----:B------:R-:W-:Y:S05]  /*1760*/  BRA `(.L_x_21) ;  /* 0x0000000000047947 */ /* 0x000fea0003800000 */
.L_x_20:
[----:B------:R-:W-:Y:S06]  /*1770*/  BAR.SYNC.DEFER_BLOCKING 0x0 ;  /* 0x0000000000007b1d */ /* 0x000fec0000010000 */
.L_x_21:
[----:B------:R-:W-:Y:S05]  /*1780*/  BRA.U UP0, `(.L_x_22) ;  /* 0x0000001500007547 */ /* 0x000fea000b800000 */
[----:B------:R-:W1:Y:S01]  /*1790*/  LDCU UR6, c[0x0][0x38c] ;  /* 0x00007180ff0677ac */ /* 0x000e620008000800 */
[----:B------:R-:W-:Y:S01]  /*17a0*/  PLOP3.LUT P1, PT, PT, PT, UP3, 0x80, 0x8 ;  /* 0x000000000008781c */ /* 0x000fe20003f2f038 */
[----:B------:R-:W-:Y:S01]  /*17b0*/  IMAD.MOV.U32 R12, RZ, RZ, 0x1 ;  /* 0x00000001ff0c7424 */ /* 0x000fe200078e00ff */
[----:B------:R-:W-:Y:S02]  /*17c0*/  ISETP.NE.AND P2, PT, R0, RZ, P3 ;  /* 0x000000ff0000720c */ /* 0x000fe40001f45270 */
[----:B------:R-:W-:Y:S02]  /*17d0*/  CS2R R10, SRZ ;  /* 0x00000000000a7805 */ /* 0x000fe4000001ff00 */
[----:B------:R-:W-:Y:S01]  /*17e0*/  PLOP3.LUT P1, PT, P1, PT, PT, 0x8, 0x80 ;  /* 0x000000000080781c */ /* 0x000fe20000f2e170 */
[----:B------:R-:W-:Y:S01]  /*17f0*/  IMAD.MOV.U32 R9, RZ, RZ, RZ ;  /* 0x000000ffff097224 */ /* 0x000fe200078e00ff */
[----:B------:R-:W2:Y:S01]  /*1800*/  LDCU UR38, c[0x0][0x370] ;  /* 0x00006e00ff2677ac */ /* 0x000ea20008000800 */
[----:B------:R-:W-:Y:S01]  /*1810*/  IMAD.MOV.U32 R8, RZ, RZ, 0x1 ;  /* 0x00000001ff087424 */ /* 0x000fe200078e00ff */
[----:B------:R-:W3:Y:S01]  /*1820*/  LDCU.64 UR26, c[0x0][0x348] ;  /* 0x00006900ff1a77ac */ /* 0x000ee20008000a00 */
[----:B------:R-:W-:Y:S01]  /*1830*/  ULEA.HI UR43, UR22, UR45, URZ, 0x1a ;  /* 0x0000002d162b7291 */ /* 0x000fe2000f8fd0ff */
[----:B------:R-:W4:Y:S01]  /*1840*/  LDCU UR37, c[0x0][0x374] ;  /* 0x00006e80ff2577ac */ /* 0x000f220008000800 */
[----:B-1----:R-:W-:-:S02]  /*1850*/  UIADD3 UR5, UPT, UPT, UR6, 0x3f, URZ ;  /* 0x0000003f06057890 */ /* 0x002fc4000fffe0ff */
[----:B------:R-:W-:Y:S02]  /*1860*/  UIADD3 UR47, UPT, UPT, UR6, 0x7e, URZ ;  /* 0x0000007e062f7890 */ /* 0x000fe4000fffe0ff */
[----:B------:R-:W-:Y:S01]  /*1870*/  USHF.R.S32.HI UR4, URZ, 0x1f, UR5 ;  /* 0x0000001fff047899 */ /* 0x000fe20008011405 */
[----:B------:R-:W-:-:S03]  /*1880*/  UMOV UR7, URZ ;  /* 0x000000ff00077c82 */ /* 0x000fc60008000000 */
[----:B------:R-:W-:Y:S02]  /*1890*/  ULEA.HI UR4, UR4, UR5, URZ, 0x6 ;  /* 0x0000000504047291 */ /* 0x000fe4000f8f30ff */
[----:B------:R-:W-:Y:S02]  /*18a0*/  UIADD3 UR5, UPT, UPT, UR6, -0x1, URZ ;  /* 0xffffffff06057890 */ /* 0x000fe4000fffe0ff */
[----:B------:R-:W-:Y:S02]  /*18b0*/  USHF.R.S32.HI UR40, URZ, 0x6, UR4 ;  /* 0x00000006ff287899 */ /* 0x000fe40008011404 */
[----:B------:R-:W-:Y:S02]  /*18c0*/  UISETP.GE.U32.AND UP1, UPT, UR5, -0x7f, UPT ;  /* 0xffffff810500788c */ /* 0x000fe4000bf26070 */
[----:B------:R-:W-:-:S04]  /*18d0*/  UISETP.LT.U32.AND UP0, UPT, UR40, 0x5, UPT ;  /* 0x000000052800788c */ /* 0x000fc8000bf01070 */
[----:B------:R-:W-:Y:S02]  /*18e0*/  USEL UR39, UR40, 0x5, UP0 ;  /* 0x0000000528277887 */ /* 0x000fe40008000000 */
[----:B------:R-:W-:Y:S02]  /*18f0*/  UISETP.NE.AND UP0, UPT, UR25, URZ, UPT ;  /* 0x000000ff1900728c */ /* 0x000fe4000bf05270 */
[----:B------:R-:W-:Y:S02]  /*1900*/  UIADD3 UR4, UPT, UPT, UR39, -0x1, URZ ;  /* 0xffffffff27047890 */ /* 0x000fe4000fffe0ff */
[----:B------:R-:W-:Y:S02]  /*1910*/  @UP1 UIADD3 UR4, UPT, UPT, UR39, URZ, URZ ;  /* 0x000000ff27041290 */ /* 0x000fe4000fffe0ff */
[----:B------:R-:W-:Y:S02]  /*1920*/  USEL UR23, UR41, 0x2, UP0 ;  /* 0x0000000229177887 */ /* 0x000fe40008000000 */
[----:B------:R-:W-:-:S02]  /*1930*/  UIADD3 UR44, UPT, UPT, UR40, -UR39, URZ ;  /* 0x80000027282c7290 */ /* 0x000fc4000fffe0ff */
[----:B------:R-:W-:Y:S02]  /*1940*/  UIADD3 UR25, UPT, UPT, UR4, 0x1, URZ ;  /* 0x0000000104197890 */ /* 0x000fe4000fffe0ff */
[----:B--234-:R-:W-:-:S12]  /*1950*/  UIADD3 UR41, UPT, UPT, -UR4, URZ, URZ ;  /* 0x000000ff04297290 */ /* 0x01cfd8000fffe1ff */
.L_x_42:
[----:B------:R-:W-:Y:S01]  /*1960*/  UISETP.NE.AND UP0, UPT, UR46, URZ, UPT ;  /* 0x000000ff2e00728c */ /* 0x000fe2000bf05270 */
[----:B-1----:R-:W1:Y:S08]  /*1970*/  S2UR UR46, SR_CgaCtaId ;  /* 0x00000000002e79c3 */ /* 0x002e700000008800 */
[----:B------:R-:W-:Y:S05]  /*1980*/  BRA.U UP0, `(.L_x_23) ;  /* 0x0000000100347547 */ /* 0x000fea000b800000 */
[----:B------:R-:W2:Y:S01]  /*1990*/  S2R R0, SR_CgaCtaId ;  /* 0x0000000000007919 */ /* 0x000ea20000008800 */
[----:B------:R-:W-:Y:S02]  /*19a0*/  MOV R3, 0x400 ;  /* 0x0000040000037802 */ /* 0x000fe40000000f00 */
[----:B------:R-:W-:Y:S02]  /*19b0*/  SHF.L.U32 R2, R8, 0x1f, RZ ;  /* 0x0000001f08027819 */ /* 0x000fe400000006ff */
[----:B--2---:R-:W-:-:S05]  /*19c0*/  LEA R0, R0, R3, 0x18 ;  /* 0x0000000300007211 */ /* 0x004fca00078ec0ff */
[----:B------:R-:W-:-:S04]  /*19d0*/  IMAD R3, R9, 0x8, R0 ;  /* 0x0000000809037824 */ /* 0x000fc800078e0200 */
[----:B------:R-:W2:Y:S02]  /*19e0*/  SYNCS.PHASECHK.TRANS64.TRYWAIT P0, [R3+URZ+0xf0], R2 ;  /* 0x0000f002030075a7 */ /* 0x000ea400080011ff */
[----:B--2---:R-:W-:Y:S05]  /*19f0*/  @!P0 BRA `(.L_x_24) ;  /* 0x0000006400448947 */ /* 0x004fea0003800000 */
.L_x_124:
[----:B------:R-:W-:Y:S01]  /*1a00*/  VIADD R9, R9, 0x1 ;  /* 0x0000000109097836 */ /* 0x000fe20000000000 */
[----:B------:R2:W-:Y:S04]  /*1a10*/  SYNCS.ARRIVE.TRANS64.A1T0 RZ, [R3+URZ+0xe0], RZ ;  /* 0x0000e0ff03ff79a7 */ /* 0x0005e800081000ff */
[----:B------:R-:W-:-:S04]  /*1a20*/  ISETP.NE.AND P0, PT, R9, 0x2, PT ;  /* 0x000000020900780c */ /* 0x000fc80003f05270 */
[----:B------:R-:W-:Y:S02]  /*1a30*/  SEL R9, R9, RZ, P0 ;  /* 0x000000ff09097207 */ /* 0x000fe40000000000 */
[----:B--2---:R-:W-:-:S04]  /*1a40*/  SEL R3, RZ, 0x1, P0 ;  /* 0x00000001ff037807 */ /* 0x004fc80000000000 */
[----:B------:R-:W-:-:S07]  /*1a50*/  LOP3.LUT R8, R8, R3, RZ, 0x3c, !PT ;  /* 0x0000000308087212 */ /* 0x000fce00078e3cff */
.L_x_23:
[----:B------:R-:W-:Y:S01]  /*1a60*/  UMOV UR6, 0x400 ;  /* 0x0000040000067882 */ /* 0x000fe20000000000 */
[----:B------:R-:W-:Y:S01]  /*1a70*/  SHF.L.U32 R0, R12, 0x1f, RZ ;  /* 0x0000001f0c007819 */ /* 0x000fe200000006ff */
[----:B-1----:R-:W-:Y:S02]  /*1a80*/  ULEA UR6, UR46, UR6, 0x18 ;  /* 0x000000062e067291 */ /* 0x002fe4000f8ec0ff */
[----:B------:R-:W-:Y:S02]  /*1a90*/  UISETP.GE.U32.AND UP0, UPT, UR47, 0x7f, UPT ;  /* 0x0000007f2f00788c */ /* 0x000fe4000bf06070 */
[----:B------:R-:W-:Y:S02]  /*1aa0*/  ULEA UR4, UR7, UR6, 0x3 ;  /* 0x0000000607047291 */ /* 0x000fe4000f8e18ff */
[----:B------:R-:W-:Y:S01]  /*1ab0*/  ULEA UR11, UR24, UR45, 0x7 ;  /* 0x0000002d180b7291 */ /* 0x000fe2000f8e38ff */
[----:B------:R-:W-:-:S06]  /*1ac0*/  UMOV UR13, URZ ;  /* 0x000000ff000d7c82 */ /* 0x000fcc0008000000 */
[----:B------:R1:W2:Y:S01]  /*1ad0*/  SYNCS.PHASECHK.TRANS64.TRYWAIT P0, [UR4+0x28], R0 ;  /* 0x00002800ff0075a7 */ /* 0x0002a20008001104 */
[----:B------:R-:W-:-:S04]  /*1ae0*/  ULEA.HI UR4, UR20, UR20, URZ, 0x1 ;  /* 0x0000001414047291 */ /* 0x000fc8000f8f08ff */
[----:B------:R-:W-:-:S04]  /*1af0*/  USHF.L.U32 UR4, UR4, 0x6, URZ ;  /* 0x0000000604047899 */ /* 0x000fc800080006ff */
[----:B------:R-:W-:-:S04]  /*1b00*/  ULOP3.LUT UR35, UR4, 0xffffff80, URZ, 0xc0, !UPT ;  /* 0xffffff8004237892 */ /* 0x000fc8000f8ec0ff */
[----:B------:R-:W-:Y:S01]  /*1b10*/  UIADD3 UR35, UPT, UPT, UR43, UR35, URZ ;  /* 0x000000232b237290 */ /* 0x000fe2000fffe0ff */
[----:B------:R-:W-:Y:S11]  /*1b20*/  BRA.U !UP0, `(.L_x_25) ;  /* 0x0000000108c47547 */ /* 0x000ff6000b800000 */
[----:B------:R-:W-:Y:S01]  /*1b30*/  UMOV UR16, UR41 ;  /* 0x0000002900107c82 */ /* 0x000fe20008000000 */
[----:B------:R-:W-:Y:S01]  /*1b40*/  UMOV UR4, UR7 ;  /* 0x0000000700047c82 */ /* 0x000fe20008000000 */
[----:B------:R-:W-:-:S05]  /*1b50*/  UMOV UR34, URZ ;  /* 0x000000ff00227c82 */ /* 0x000fca0008000000 */
.L_x_31:
[----:B------:R-:W-:Y:S01]  /*1b60*/  ULEA UR33, UR4, UR6, 0x3 ;  /* 0x0000000604217291 */ /* 0x000fe2000f8e18ff */
[----:B------:R-:W-:Y:S01]  /*1b70*/  @P3 MOV R2, 0x4000 ;  /* 0x0000400000023802 */ /* 0x000fe20000000f00 */
[----:B--234-:R-:W-:Y:S10]  /*1b80*/  @P0 BRA `(.L_x_26) ;  /* 0x00000000000c0947 */ /* 0x01cff40003800000 */
[----:B------:R-:W-:-:S04]  /*1b90*/  SHF.L.U32 R3, R12, 0x1f, RZ ;  /* 0x0000001f0c037819 */ /* 0x000fc800000006ff */
[----:B------:R-:W2:Y:S02]  /*1ba0*/  SYNCS.PHASECHK.TRANS64.TRYWAIT P0, [UR33+0x28], R3 ;  /* 0x00002803ff0075a7 */ /* 0x000ea40008001121 */
[----:B--2---:R-:W-:Y:S05]  /*1bb0*/  @!P0 BRA `(.L_x_27) ;  /* 0x0000006000e88947 */ /* 0x004fea0003800000 */
.L_x_26:
[----:B------:R2:W-:Y:S01]  /*1bc0*/  @P3 SYNCS.ARRIVE.TRANS64 RZ, [UR33], R2 ;  /* 0x00000002ffff39a7 */ /* 0x0005e20008000021 */
[----:B------:R-:W-:Y:S02]  /*1bd0*/  ULOP3.LUT UR5, UR23, 0x2, URZ, 0xfc, !UPT ;  /* 0x0000000217057892 */ /* 0x000fe4000f8efcff */
[----:B------:R-:W-:Y:S02]  /*1be0*/  UIADD3 UR16, UPT, UPT, UR16, 0x1, URZ ;  /* 0x0000000110107890 */ /* 0x000fe4000fffe0ff */
[----:B------:R-:W-:Y:S02]  /*1bf0*/  UISETP.NE.AND UP0, UPT, UR5, 0x2, UPT ;  /* 0x000000020500788c */ /* 0x000fe4000bf05270 */
[----:B------:R-:W-:-:S07]  /*1c00*/  UISETP.NE.AND UP2, UPT, UR16, 0x1, UPT ;  /* 0x000000011000788c */ /* 0x000fce000bf45270 */
[----:B------:R-:W-:Y:S05]  /*1c10*/  BRA.U UP0, `(.L_x_28) ;  /* 0x0000000100047547 */ /* 0x000fea000b800000 */
[----:B------:R-:W-:Y:S05]  /*1c20*/  BPT.TRAP 0x1 ;  /* 0x000000040000795c */ /* 0x000fea0000300000 */
.L_x_28:
[----:B------:R-:W-:Y:S04]  /*1c30*/  BSSY.RECONVERGENT B0, `(.L_x_29) ;  /* 0x0000003000007945 */ /* 0x000fe80003800200 */
[----:B------:R-:W-:Y:S05]  /*1c40*/  @!P2 BRA `(.L_x_30) ;  /* 0x000000000004a947 */ /* 0x000fea0003800000 */
[----:B------:R-:W-:Y:S05]  /*1c50*/  BPT.TRAP 0x1 ;  /* 0x000000040000795c */ /* 0x000fea0000300000 */
.L_x_30:
[----:B------:R-:W-:Y:S05]  /*1c60*/  BSYNC.RECONVERGENT B0 ;  /* 0x0000000000007941 */ /* 0x000fea0003800200 */
.L_x_29:
[----:B------:R-:W-:Y:S02]  /*1c70*/  UIADD3 UR5, UPT, UPT, UR4, 0x1, URZ ;  /* 0x0000000104057890 */ /* 0x000fe4000fffe0ff */
[----:B------:R-:W-:Y:S02]  /*1c80*/  UIADD3 UR14, UP1, UPT, UR26, 0x80, URZ ;  /* 0x000000801a0e7890 */ /* 0x000fe4000ff3e0ff */
[----:B------:R-:W-:Y:S02]  /*1c90*/  UISETP.NE.AND UP0, UPT, UR5, 0x5, UPT ;  /* 0x000000050500788c */ /* 0x000fe4000bf05270 */
[----:B------:R-:W-:Y:S02]  /*1ca0*/  ULOP3.LUT UR33, UR33, 0xfefffff8, URZ, 0xc0, !UPT ;  /* 0xfefffff821217892 */ /* 0x000fe4000f8ec0ff */
[----:B------:R-:W-:Y:S02]  /*1cb0*/  USEL UR8, URZ, 0x1, UP0 ;  /* 0x00000001ff087887 */ /* 0x000fe40008000000 */
[----:B------:R-:W-:-:S02]  /*1cc0*/  USEL UR7, UR5, URZ, UP0 ;  /* 0x000000ff05077287 */ /* 0x000fc40008000000 */
[----:B------:R-:W-:Y:S02]  /*1cd0*/  UIADD3.X UR15, UPT, UPT, URZ, UR27, URZ, UP1, !UPT ;  /* 0x0000001bff0f7290 */ /* 0x000fe40008ffe4ff */
[----:B------:R-:W-:Y:S01]  /*1ce0*/  ULEA UR5, UR7, UR6, 0x3 ;  /* 0x0000000607057291 */ /* 0x000fe2000f8e18ff */
[----:B------:R-:W-:Y:S01]  /*1cf0*/  LOP3.LUT R12, R12, UR8, RZ, 0x3c, !PT ;  /* 0x000000080c0c7c12 */ /* 0x000fe2000f8e3cff */
[----:B------:R-:W-:Y:S02]  /*1d00*/  USHF.L.U32 UR8, UR4, 0xc, URZ ;  /* 0x0000000c04087899 */ /* 0x000fe400080006ff */
[----:B------:R-:W-:Y:S01]  /*1d10*/  UIADD3 UR4, UP0, UPT, UR26, 0x180, URZ ;  /* 0x000001801a047890 */ /* 0x000fe2000ff1e0ff */
[----:B-1----:R-:W-:Y:S01]  /*1d20*/  SHF.L.U32 R0, R12, 0x1f, RZ ;  /* 0x0000001f0c007819 */ /* 0x002fe200000006ff */
[----:B------:R-:W-:Y:S02]  /*1d30*/  ULOP3.LUT UR32, UR8, UR22, URZ, 0xfc, !UPT ;  /* 0x0000001608207292 */ /* 0x000fe4000f8efcff */
[----:B------:R-:W-:Y:S01]  /*1d40*/  UPRMT UR13, URZ, 0x5410, UR21 ;  /* 0x00005410ff0d7896 */ /* 0x000fe20008000015 */
[----:B------:R3:W4:Y:S01]  /*1d50*/  SYNCS.PHASECHK.TRANS64.TRYWAIT P0, [UR5+0x28], R0 ;  /* 0x00002800ff0075a7 */ /* 0x0007220008001105 */
[----:B------:R-:W-:-:S02]  /*1d60*/  UIADD3 UR32, UPT, UPT, UR6, 0x4300, UR32 ;  /* 0x0000430006207890 */ /* 0x000fc4000fffe020 */
[----:B------:R-:W-:Y:S02]  /*1d70*/  UIADD3 UR8, UPT, UPT, UR6, 0x9300, UR8 ;  /* 0x0000930006087890 */ /* 0x000fe4000fffe008 */
[----:B------:R-:W-:Y:S01]  /*1d80*/  UIADD3.X UR5, UPT, UPT, URZ, UR27, URZ, UP0, !UPT ;  /* 0x0000001bff057290 */ /* 0x000fe200087fe4ff */
[----:B------:R-:W-:Y:S01]  /*1d90*/  UMOV UR18, 0x0 ;  /* 0x0000000000127882 */ /* 0x000fe20000000000 */
[----:B------:R-:W-:Y:S01]  /*1da0*/  UMOV UR19, 0x10000000 ;  /* 0x1000000000137882 */ /* 0x000fe20000000000 */
[----:B------:R-:W-:Y:S01]  /*1db0*/  UMOV UR10, UR34 ;  /* 0x00000022000a7c82 */ /* 0x000fe20008000000 */
[----:B------:R-:W-:Y:S01]  /*1dc0*/  UMOV UR12, UR36 ;  /* 0x00000024000c7c82 */ /* 0x000fe20008000000 */
[----:B------:R-:W-:Y:S01]  /*1dd0*/  UMOV UR9, UR33 ;  /* 0x0000002100097c82 */ /* 0x000fe20008000000 */
[----:B------:R1:W-:Y:S03]  /*1de0*/  UTMALDG.3D.MULTICAST.2CTA [UR32], [UR14], UR13, desc[UR18] ;  /* 0x000012200e0073b4 */ /* 0x0003e6000821180d */
[----:B------:R2:W-:Y:S01]  /*1df0*/  UTMALDG.3D.2CTA [UR8], [UR4], desc[UR18] ;  /* 0x00001208040075b4 */ /* 0x0005e20008211000 */
[----:B-1----:R-:W-:Y:S01]  /*1e00*/  UIADD3 UR34, UPT, UPT, UR34, 0x40, URZ ;  /* 0x0000004022227890 */ /* 0x002fe2000fffe0ff */
[----:B------:R-:W-:Y:S01]  /*1e10*/  UMOV UR13, UR25 ;  /* 0x00000019000d7c82 */ /* 0x000fe20008000000 */
[----:B--2---:R-:W-:Y:S01]  /*1e20*/  UMOV UR4, UR7 ;  /* 0x0000000700047c82 */ /* 0x004fe20008000000 */
[----:B------:R-:W-:Y:S09]  /*1e30*/  BRA.U UP2, `(.L_x_31) ;  /* 0xfffffffd02487547 */ /* 0x000ff2000b83ffff */
.L_x_25:
[----:B------:R-:W-:Y:S01]  /*1e40*/  ULEA UR4, UR7, UR6, 0x3 ;  /* 0x0000000607047291 */ /* 0x000fe2000f8e18ff */
[----:B-1-3--:R-:W-:Y:S01]  /*1e50*/  SHF.L.U32 R0, R12, 0x1f, RZ ;  /* 0x0000001f0c007819 */ /* 0x00afe200000006ff */
[----:B------:R-:W-:Y:S01]  /*1e60*/  @!P1 SYNCS.ARRIVE.TRANS64.A1T0 RZ, [UR6+0x78], RZ ;  /* 0x000078ffffff99a7 */ /* 0x000fe20008100006 */
[----:B------:R-:W-:-:S06]  /*1e70*/  UISETP.GT.AND UP0, UPT, UR40, UR39, UPT ;  /* 0x000000272800728c */ /* 0x000fcc000bf04270 */
[----:B--2-4-:R1:W2:Y:S03]  /*1e80*/  SYNCS.PHASECHK.TRANS64.TRYWAIT P0, [UR4+0x28], R0 ;  /* 0x00002800ff0075a7 */ /* 0x0142a60008001104 */
[----:B------:R-:W-:Y:S05]  /*1e90*/  BRA.U !UP0, `(.L_x_32) ;  /* 0x0000000108c47547 */ /* 0x000fea000b800000 */
[----:B------:R-:W-:Y:S01]  /*1ea0*/  UIADD3 UR24, UPT, UPT, UR44, UR13, URZ ;  /* 0x0000000d2c187290 */ /* 0x000fe2000fffe0ff */
[----:B------:R-:W-:-:S11]  /*1eb0*/  UMOV UR4, UR7 ;  /* 0x0000000700047c82 */ /* 0x000fd60008000000 */
.L_x_38:
[----:B------:R-:W-:Y:S01]  /*1ec0*/  ULEA UR17, UR4, UR6, 0x3 ;  /* 0x0000000604117291 */ /* 0x000fe2000f8e18ff */
[----:B--2---:R-:W-:Y:S01]  /*1ed0*/  @P3 MOV R2, 0x4000 ;  /* 0x0000400000023802 */ /* 0x004fe20000000f00 */
[----:B--2-4-:R-:W-:Y:S10]  /*1ee0*/  @P0 BRA `(.L_x_33) ;  /* 0x00000000000c0947 */ /* 0x014ff40003800000 */
[----:B------:R-:W-:-:S04]  /*1ef0*/  SHF.L.U32 R3, R12, 0x1f, RZ ;  /* 0x0000001f0c037819 */ /* 0x000fc800000006ff */
[----:B------:R-:W2:Y:S02]  /*1f00*/  SYNCS.PHASECHK.TRANS64.TRYWAIT P0, [UR17+0x28], R3 ;  /* 0x00002803ff0075a7 */ /* 0x000ea40008001111 */
[----:B--2---:R-:W-:Y:S05]  /*1f10*/  @!P0 BRA `(.L_x_34) ;  /* 0x0000006000288947 */ /* 0x004fea0003800000 */
.L_x_33:
[----:B------:R2:W-:Y:S01]  /*1f20*/  @P3 SYNCS.ARRIVE.TRANS64 RZ, [UR17], R2 ;  /* 0x00000002ffff39a7 */ /* 0x0005e20008000011 */
[----:B------:R-:W-:-:S04]  /*1f30*/  ULOP3.LUT UR5, UR23, 0x2, URZ, 0xfc, !UPT ;  /* 0x0000000217057892 */ /* 0x000fc8000f8efcff */
[----:B------:R-:W-:-:S09]  /*1f40*/  UISETP.NE.AND UP0, UPT, UR5, 0x2, UPT ;  /* 0x000000020500788c */ /* 0x000fd2000bf05270 */
[----:B------:R-:W-:Y:S05]  /*1f50*/  BRA.U UP0, `(.L_x_35) ;  /* 0x0000000100047547 */ /* 0x000fea000b800000 */
[----:B------:R-:W-:Y:S05]  /*1f60*/  BPT.TRAP 0x1 ;  /* 0x000000040000795c */ /* 0x000fea0000300000 */
.L_x_35:
[----:B------:R-:W-:Y:S04]  /*1f70*/  BSSY.RECONVERGENT B0, `(.L_x_36) ;  /* 0x0000003000007945 */ /* 0x000fe80003800200 */
[----:B------:R-:W-:Y:S05]  /*1f80*/  @!P2 BRA `(.L_x_37) ;  /* 0x000000000004a947 */ /* 0x000fea0003800000 */
[----:B------:R-:W-:Y:S05]  /*1f90*/  BPT.TRAP 0x1 ;  /* 0x000000040000795c */ /* 0x000fea0000300000 */
.L_x_37:
[----:B------:R-:W-:Y:S05]  /*1fa0*/  BSYNC.RECONVERGENT B0 ;  /* 0x0000000000007941 */ /* 0x000fea0003800200 */
.L_x_36:
[----:B------:R-:W-:Y:S02]  /*1fb0*/  UIADD3 UR5, UPT, UPT, UR4, 0x1, URZ ;  /* 0x0000000104057890 */ /* 0x000fe4000fffe0ff */
[----:B------:R-:W-:Y:S02]  /*1fc0*/  USHF.L.U32 UR18, UR13, 0x6, URZ ;  /* 0x000000060d127899 */ /* 0x000fe400080006ff */
[----:B------:R-:W-:Y:S02]  /*1fd0*/  UISETP.NE.AND UP0, UPT, UR5, 0x5, UPT ;  /* 0x000000050500788c */ /* 0x000fe4000bf05270 */
[----:B------:R-:W-:Y:S02]  /*1fe0*/  ULOP3.LUT UR17, UR17, 0xfefffff8, URZ, 0xc0, !UPT ;  /* 0xfefffff811117892 */ /* 0x000fe4000f8ec0ff */
[----:B------:R-:W-:Y:S02]  /*1ff0*/  USEL UR8, URZ, 0x1, UP0 ;  /* 0x00000001ff087887 */ /* 0x000fe40008000000 */
[----:B------:R-:W-:-:S02]  /*2000*/  USEL UR7, UR5, URZ, UP0 ;  /* 0x000000ff05077287 */ /* 0x000fc40008000000 */
[----:B------:R-:W-:Y:S02]  /*2010*/  UIADD3 UR14, UP0, UPT, UR26, 0x180, URZ ;  /* 0x000001801a0e7890 */ /* 0x000fe4000ff1e0ff */
        /* <DEDUP_REMOVED lines=9> */
[----:B------:R-:W-:Y:S02]  /*20b0*/  UIADD3.X UR5, UPT, UPT, URZ, UR27, URZ, UP1, !UPT ;  /* 0x0000001bff057290 */ /* 0x000fe40008ffe4ff */
[----:B------:R-:W-:Y:S02]  /*20c0*/  UIADD3 UR8, UPT, UPT, UR6, 0x9300, UR8 ;  /* 0x0000930006087890 */ /* 0x000fe4000fffe008 */
[----:B------:R-:W-:Y:S01]  /*20d0*/  UIADD3.X UR15, UPT, UPT, URZ, UR27, URZ, UP0, !UPT ;  /* 0x0000001bff0f7290 */ /* 0x000fe200087fe4ff */
[----:B------:R-:W-:Y:S01]  /*20e0*/  UMOV UR28, 0x0 ;  /* 0x00000000001c7882 */ /* 0x000fe20000000000 */
[----:B------:R-:W-:Y:S01]  /*20f0*/  UMOV UR29, 0x10000000 ;  /* 0x10000000001d7882 */ /* 0x000fe20000000000 */
[----:B------:R-:W-:Y:S01]  /*2100*/  UMOV UR19, UR35 ;  /* 0x0000002300137c82 */ /* 0x000fe20008000000 */
[----:B------:R-:W-:Y:S01]  /*2110*/  UMOV UR20, UR36 ;  /* 0x0000002400147c82 */ /* 0x000fe20008000000 */
[----:B------:R-:W-:Y:S01]  /*2120*/  UMOV UR12, UR36 ;  /* 0x00000024000c7c82 */ /* 0x000fe20008000000 */
[----:B------:R1:W-:Y:S01]  /*2130*/  UTMALDG.3D.MULTICAST.2CTA [UR16], [UR4], UR10, desc[UR28] ;  /* 0x00001c10040073b4 */ /* 0x0003e2000821180a */
[----:B------:R-:W-:Y:S01]  /*2140*/  UMOV UR9, UR17 ;  /* 0x0000001100097c82 */ /* 0x000fe20008000000 */
[----:B------:R-:W-:-:S04]  /*2150*/  UIADD3 UR13, UPT, UPT, UR13, 0x1, URZ ;  /* 0x000000010d0d7890 */ /* 0x000fc8000fffe0ff */
[----:B------:R-:W-:Y:S01]  /*2160*/  UISETP.NE.AND UP0, UPT, UR13, UR24, UPT ;  /* 0x000000180d00728c */ /* 0x000fe2000bf05270 */
[----:B-1----:R-:W-:Y:S01]  /*2170*/  UMOV UR10, UR18 ;  /* 0x00000012000a7c82 */ /* 0x002fe20008000000 */
[----:B------:R-:W-:Y:S01]  /*2180*/  UMOV UR4, UR7 ;  /* 0x0000000700047c82 */ /* 0x000fe20008000000 */
[----:B------:R3:W-:Y:S06]  /*2190*/  UTMALDG.3D.2CTA [UR8], [UR14], desc[UR28] ;  /* 0x00001c080e0075b4 */ /* 0x0007ec0008211000 */
[----:B---3--:R-:W-:Y:S05]  /*21a0*/  BRA.U UP0, `(.L_x_38) ;  /* 0xfffffffd00447547 */ /* 0x008fea000b83ffff */
.L_x_32:
[C---:B------:R-:W-:Y:S01]  /*21b0*/  LEA R3, R11.reuse, UR6, 0x3 ;  /* 0x000000060b037c11 */ /* 0x040fe2000f8e18ff */
[----:B------:R-:W-:Y:S01]  /*21c0*/  NOP ;  /* 0x0000000000007918 */ /* 0x000fe20000000000 */
[----:B-1----:R-:W-:Y:S02]  /*21d0*/  SHF.L.U32 R0, R10, 0x1f, RZ ;  /* 0x0000001f0a007819 */ /* 0x002fe400000006ff */
[----:B------:R-:W-:Y:S02]  /*21e0*/  LEA R5, R11, UR6, 0x4 ;  /* 0x000000060b057c11 */ /* 0x000fe4000f8e20ff */
[----:B--2-4-:R-:W1:Y:S02]  /*21f0*/  SYNCS.PHASECHK.TRANS64.TRYWAIT P0, [R3+URZ+0x80], R0 ;  /* 0x00008000030075a7 */ /* 0x014e6400080011ff */
[----:B-1----:R-:W-:Y:S05]  /*2200*/  @!P0 BRA `(.L_x_39) ;  /* 0x0000005c00848947 */ /* 0x002fea0003800000 */
.L_x_127:
[----:B------:R-:W2:Y:S01]  /*2210*/  LDS.128 R4, [R5+0x110] ;  /* 0x0001100005047984 */ /* 0x000ea20000000c00 */
[----:B------:R-:W-:Y:S01]  /*2220*/  UISETP.GE.AND UP0, UPT, UR42, 0x1, UPT ;  /* 0x000000012a00788c */ /* 0x000fe2000bf06270 */
[----:B------:R-:W-:Y:S01]  /*2230*/  @!PT LDS RZ, [RZ] ;  /* 0x00000000fffff984 */ /* 0x000fe20000000800 */
[----:B------:R-:W-:Y:S01]  /*2240*/  @!PT LDS RZ, [RZ] ;  /* 0x00000000fffff984 */ /* 0x000fe20000000800 */
[----:B------:R-:W-:Y:S01]  /*2250*/  @!PT LDS RZ, [RZ] ;  /* 0x00000000fffff984 */ /* 0x000fe20000000800 */
[----:B------:R-:W-:Y:S01]  /*2260*/  @!PT LDS RZ, [RZ] ;  /* 0x00000000fffff984 */ /* 0x000fe20000000800 */
[----:B------:R3:W-:Y:S06]  /*2270*/  MEMBAR.ALL.CTA ;  /* 0x0000000000007992 */ /* 0x0007ec0000008000 */
[----:B---3--:R-:W3:Y:S01]  /*2280*/  FENCE.VIEW.ASYNC.S ;  /* 0x00000000000073c6 */ /* 0x008ee20000000000 */
[----:B--2---:R-:W-:-:S13]  /*2290*/  LOP3.LUT P0, RZ, R6, 0x1, RZ, 0xc0, !PT ;  /* 0x0000000106ff7812 */ /* 0x004fda000780c0ff */
[----:B---3--:R-:W-:Y:S01]  /*22a0*/  VOTEU.ANY UP1, P0 ;  /* 0x0000000000ff7886 */ /* 0x008fe20000020100 */
[----:B------:R-:W-:-:S13]  /*22b0*/  PLOP3.LUT P0, PT, PT, PT, UP1, 0x80, 0x8 ;  /* 0x000000000008781c */ /* 0x000fda0003f0f018 */
[----:B-1----:R-:W-:Y:S02]  /*22c0*/  @P0 LOP3.LUT R0, R5, 0xffff, RZ, 0xc0, !PT ;  /* 0x0000ffff05000812 */ /* 0x002fe400078ec0ff */
[----:B------:R-:W-:Y:S02]  /*22d0*/  @P0 MOV R2, R4 ;  /* 0x0000000400020202 */ /* 0x000fe40000000f00 */
[----:B------:R-:W-:Y:S01]  /*22e0*/  @P0 R2UR UR5, R0 ;  /* 0x00000000000502ca */ /* 0x000fe200000e0000 */
[----:B------:R-:W-:Y:S01]  /*22f0*/  VIADD R0, R3, 0x90 ;  /* 0x0000009003007836 */ /* 0x000fe20000000000 */
[----:B------:R-:W-:Y:S02]  /*2300*/  @P0 SHF.R.U32.HI R4, RZ, 0x10, R5 ;  /* 0x00000010ff040819 */ /* 0x000fe40000011605 */
[----:B------:R-:W-:Y:S02]  /*2310*/  @P0 R2UR UR8, R2 ;  /* 0x00000000020802ca */ /* 0x000fe400000e0000 */
[----:B------:R-:W-:-:S02]  /*2320*/  PRMT R0, RZ, 0x654, R0 ;  /* 0x00000654ff007816 */ /* 0x000fc40000000000 */
[----:B------:R-:W-:Y:S02]  /*2330*/  @P0 R2UR UR4, R4 ;  /* 0x00000000040402ca */ /* 0x000fe400000e0000 */
[----:B------:R1:W-:Y:S03]  /*2340*/  SYNCS.ARRIVE.TRANS64.RED.A1T0 RZ, [R0+URZ], RZ ;  /* 0x000000ff00ff79a7 */ /* 0x0003e600081004ff */
[----:B------:R-:W-:-:S04]  /*2350*/  @UP1 UMOV UR30, UR5 ;  /* 0x00000005001e1c82 */ /* 0x000fc80008000000 */
[----:B------:R-:W-:-:S04]  /*2360*/  @UP1 UMOV UR31, UR8 ;  /* 0x00000008001f1c82 */ /* 0x000fc80008000000 */
[----:B------:R-:W-:Y:S01]  /*2370*/  @UP1 UMOV UR36, UR4 ;  /* 0x0000000400241c82 */ /* 0x000fe20008000000 */
[----:B------:R-:W-:Y:S05]  /*2380*/  BRA.U !UP0, `(.L_x_40) ;  /* 0x0000000108d47547 */ /* 0x000fea000b800000 */
[----:B------:R-:W2:Y:S01]  /*2390*/  LDCU.128 UR12, c[0x0][0xb10] ;  /* 0x00016200ff0c77ac */ /* 0x000ea20008000c00 */
[----:B------:R-:W3:Y:S01]  /*23a0*/  LDCU UR24, c[0x0][0xb20] ;  /* 0x00016400ff1877ac */ /* 0x000ee20008000800 */
[----:B------:R-:W4:Y:S01]  /*23b0*/  LDCU UR20, c[0x0][0xb0c] ;  /* 0x00016180ff1477ac */ /* 0x000f220008000800 */
[----:B------:R-:W1:Y:S01]  /*23c0*/  LDCU.64 UR10, c[0x0][0xb28] ;  /* 0x00016500ff0a77ac */ /* 0x000e620008000a00 */
[----:B------:R-:W-:Y:S02]  /*23d0*/  UISETP.NE.AND UP3, UPT, UR42, 0x1, UPT ;  /* 0x000000012a00788c */ /* 0x000fe4000bf65270 */
[----:B--2---:R-:W-:Y:S02]  /*23e0*/  UIMAD.WIDE.U32 UR8, UR37, UR15, URZ ;  /* 0x0000000f250872a5 */ /* 0x004fe4000f8e00ff */
[----:B------:R-:W-:Y:S02]  /*23f0*/  UIMAD.WIDE.U32 UR4, UR38, UR12, URZ ;  /* 0x0000000c260472a5 */ /* 0x000fe4000f8e00ff */
[----:B------:R-:W-:-:S02]  /*2400*/  UISETP.NE.AND UP0, UPT, UR14, 0x1, UPT ;  /* 0x000000010e00788c */ /* 0x000fc4000bf05270 */
[----:B------:R-:W-:Y:S01]  /*2410*/  UIMAD.WIDE.U32 UR28, UR30, UR15, URZ ;  /* 0x0000000f1e1c72a5 */ /* 0x000fe2000f8e00ff */
[----:B------:R-:W-:Y:S02]  /*2420*/  UMOV UR8, UR9 ;  /* 0x0000000900087c82 */ /* 0x000fe40008000000 */
[----:B------:R-:W-:Y:S01]  /*2430*/  UMOV UR4, UR5 ;  /* 0x0000000500047c82 */ /* 0x000fe20008000000 */
[----:B---3--:R-:W-:Y:S02]  /*2440*/  USHF.R.U32.HI UR8, URZ, UR24, UR8 ;  /* 0x00000018ff087299 */ /* 0x008fe40008011608 */
[----:B----4-:R-:W-:Y:S02]  /*2450*/  UISETP.NE.AND UP2, UPT, UR20, 0x1, UPT ;  /* 0x000000011400788c */ /* 0x010fe4000bf45270 */
[----:B------:R-:W-:Y:S02]  /*2460*/  USHF.R.U32.HI UR4, URZ, UR13, UR4 ;  /* 0x0000000dff047299 */ /* 0x000fe40008011604 */
[----:B------:R-:W-:-:S02]  /*2470*/  USEL UR5, UR37, UR8, !UP0 ;  /* 0x0000000825057287 */ /* 0x000fc4000c000000 */
[----:B------:R-:W-:Y:S02]  /*2480*/  USEL UR8, UR38, UR4, !UP2 ;  /* 0x0000000426087287 */ /* 0x000fe4000d000000 */
[----:B-1----:R-:W-:Y:S01]  /*2490*/  UIMAD.WIDE.U32 UR16, UR5, UR10, URZ ;  /* 0x0000000a051072a5 */ /* 0x002fe2000f8e00ff */
[----:B------:R-:W-:Y:S01]  /*24a0*/  UMOV UR4, UR29 ;  /* 0x0000001d00047c82 */ /* 0x000fe20008000000 */
[----:B------:R-:W-:Y:S02]  /*24b0*/  UIMAD.WIDE.U32 UR18, UR31, UR12, URZ ;  /* 0x0000000c1f1272a5 */ /* 0x000fe4000f8e00ff */
[----:B------:R-:W-:-:S03]  /*24c0*/  UIMAD.WIDE.U32 UR28, UR8, UR10, URZ ;  /* 0x0000000a081c72a5 */ /* 0x000fc6000f8e00ff */
[----:B------:R-:W-:Y:S01]  /*24d0*/  UMOV UR16, UR17 ;  /* 0x0000001100107c82 */ /* 0x000fe20008000000 */
[----:B------:R-:W-:Y:S02]  /*24e0*/  USHF.R.U32.HI UR4, URZ, UR24, UR4 ;  /* 0x00000018ff047299 */ /* 0x000fe40008011604 */
[----:B------:R-:W-:Y:S01]  /*24f0*/  @UP3 USHF.R.U32.HI UR5, URZ, UR11, UR16 ;  /* 0x0000000bff053299 */ /* 0x000fe20008011610 */
[----:B------:R-:W-:Y:S01]  /*2500*/  UMOV UR18, UR19 ;  /* 0x0000001300127c82 */ /* 0x000fe20008000000 */
[----:B------:R-:W-:Y:S01]  /*2510*/  UMOV UR28, UR29 ;  /* 0x0000001d001c7c82 */ /* 0x000fe20008000000 */
[----:B------:R-:W-:Y:S02]  /*2520*/  USHF.R.U32.HI UR13, URZ, UR13, UR18 ;  /* 0x0000000dff0d7299 */ /* 0x000fe40008011612 */
[----:B------:R-:W-:Y:S02]  /*2530*/  USEL UR4, UR30, UR4, !UP0 ;  /* 0x000000041e047287 */ /* 0x000fe4000c000000 */
[----:B------:R-:W-:-:S02]  /*2540*/  @UP3 USHF.R.U32.HI UR8, URZ, UR11, UR28 ;  /* 0x0000000bff083299 */ /* 0x000fc4000801161c */
[----:B------:R-:W-:Y:S02]  /*2550*/  UIMAD UR9, UR42, UR5, URZ ;  /* 0x000000052a0972a4 */ /* 0x000fe4000f8e02ff */
[----:B------:R-:W-:Y:S02]  /*2560*/  USEL UR5, UR31, UR13, !UP2 ;  /* 0x0000000d1f057287 */ /* 0x000fe4000d000000 */
[----:B------:R-:W-:Y:S02]  /*2570*/  UIMAD UR12, UR42, UR8, URZ ;  /* 0x000000082a0c72a4 */ /* 0x000fe4000f8e02ff */
[----:B------:R-:W-:Y:S02]  /*2580*/  UISETP.GE.AND UP0, UPT, UR4, UR9, UPT ;  /* 0x000000090400728c */ /* 0x000fe4000bf06270 */
[----:B------:R-:W-:Y:S02]  /*2590*/  UIMAD.WIDE.U32 UR16, UR4, UR10, URZ ;  /* 0x0000000a041072a5 */ /* 0x000fe4000f8e00ff */
[----:B------:R-:W-:-:S02]  /*25a0*/  UISETP.GE.OR UP0, UPT, UR5, UR12, UP0 ;  /* 0x0000000c0500728c */ /* 0x000fc40008706670 */
        /* <DEDUP_REMOVED lines=19> */
.L_x_40:
[----:B------:R-:W2:Y:S02]  /*26e0*/  LDCU UR4, c[0x0][0xb30] ;  /* 0x00016600ff0477ac */ /* 0x000ea40008000800 */
[----:B--2---:R-:W-:-:S09]  /*26f0*/  UISETP.NE.AND UP0, UPT, UR4, 0x1, UPT ;  /* 0x000000010400788c */ /* 0x004fd2000bf05270 */
[----:B------:R-:W-:Y:S05]  /*2700*/  BRA.U UP0, `(.L_x_41) ;  /* 0x0000000100447547 */ /* 0x000fea000b800000 */
[----:B------:R-:W2:Y:S01]  /*2710*/  LDCU.128 UR12, c[0x0][0xb10] ;  /* 0x00016200ff0c77ac */ /* 0x000ea20008000c00 */
[----:B------:R-:W3:Y:S01]  /*2720*/  LDCU UR10, c[0x0][0xb0c] ;  /* 0x00016180ff0a77ac */ /* 0x000ee20008000800 */
[----:B------:R-:W4:Y:S01]  /*2730*/  LDCU UR11, c[0x0][0xb20] ;  /* 0x00016400ff0b77ac */ /* 0x000f220008000800 */
[----:B--2---:R-:W-:Y:S02]  /*2740*/  UIMAD.WIDE.U32 UR8, UR31, UR12, URZ ;  /* 0x0000000c1f0872a5 */ /* 0x004fe4000f8e00ff */
[----:B------:R-:W-:Y:S02]  /*2750*/  UIMAD.WIDE.U32 UR4, UR30, UR15, URZ ;  /* 0x0000000f1e0472a5 */ /* 0x000fe4000f8e00ff */
[----:B---3--:R-:W-:Y:S02]  /*2760*/  UISETP.NE.AND UP2, UPT, UR10, 0x1, UPT ;  /* 0x000000010a00788c */ /* 0x008fe4000bf45270 */
[----:B------:R-:W-:Y:S01]  /*2770*/  UISETP.NE.AND UP0, UPT, UR14, 0x1, UPT ;  /* 0x000000010e00788c */ /* 0x000fe2000bf05270 */
[----:B------:R-:W-:-:S02]  /*2780*/  UMOV UR8, UR9 ;  /* 0x0000000900087c82 */ /* 0x000fc40008000000 */
[----:B------:R-:W-:Y:S01]  /*2790*/  UMOV UR4, UR5 ;  /* 0x0000000500047c82 */ /* 0x000fe20008000000 */
[----:B------:R-:W-:Y:S02]  /*27a0*/  USHF.R.U32.HI UR13, URZ, UR13, UR8 ;  /* 0x0000000dff0d7299 */ /* 0x000fe40008011608 */
[----:B----4-:R-:W-:Y:S02]  /*27b0*/  USHF.R.U32.HI UR4, URZ, UR11, UR4 ;  /* 0x0000000bff047299 */ /* 0x010fe40008011604 */
[----:B------:R-:W-:Y:S02]  /*27c0*/  USEL UR5, UR31, UR13, !UP2 ;  /* 0x0000000d1f057287 */ /* 0x000fe4000d000000 */
[----:B------:R-:W-:-:S04]  /*27d0*/  USEL UR4, UR30, UR4, !UP0 ;  /* 0x000000041e047287 */ /* 0x000fc8000c000000 */
[----:B------:R-:W-:Y:S02]  /*27e0*/  UIADD3 UR8, UPT, UPT, UR5, -UR4, URZ ;  /* 0x8000000405087290 */ /* 0x000fe4000fffe0ff */
[----:B------:R-:W-:Y:S02]  /*27f0*/  UIADD3 UR4, UPT, UPT, -UR5, UR4, URZ ;  /* 0x0000000405047290 */ /* 0x000fe4000fffe1ff */
[----:B------:R-:W-:Y:S02]  /*2800*/  UIMAD UR30, UR8, UR14, UR30 ;  /* 0x0000000e081e72a4 */ /* 0x000fe4000f8e021e */
[----:B------:R-:W-:-:S12]  /*2810*/  UIMAD UR31, UR4, UR10, UR31 ;  /* 0x0000000a041f72a4 */ /* 0x000fd8000f8e021f */
.L_x_41:
[----:B------:R-:W-:Y:S01]  /*2820*/  VIADD R11, R11, 0x1 ;  /* 0x000000010b0b7836 */ /* 0x000fe20000000000 */
[----:B------:R-:W-:Y:S01]  /*2830*/  R2UR UR4, R88 ;  /* 0x00000000580472ca */ /* 0x000fe200000e0000 */
[----:B------:R-:W-:Y:S01]  /*2840*/  UIADD3 UR24, UPT, UPT, UR30, UR63, URZ ;  /* 0x0000003f1e187290 */ /* 0x000fe2000fffe0ff */
[----:B------:R-:W-:Y:S02]  /*2850*/  PLOP3.LUT P1, PT, PT, PT, PT, 0x80, 0x8 ;  /* 0x000000000008781c */ /* 0x000fe40003f2f070 */
[----:B------:R-:W-:-:S04]  /*2860*/  ISETP.NE.AND P0, PT, R11, 0x2, PT ;  /* 0x000000020b00780c */ /* 0x000fc80003f05270 */
[----:B------:R-:W-:Y:S02]  /*2870*/  SEL R3, RZ, 0x1, P0 ;  /* 0x00000001ff037807 */ /* 0x000fe40000000000 */
[----:B------:R-:W-:Y:S02]  /*2880*/  SEL R11, R11, RZ, P0 ;  /* 0x000000ff0b0b7207 */ /* 0x000fe40000000000 */
[----:B------:R-:W-:Y:S01]  /*2890*/  LOP3.LUT R10, R10, R3, RZ, 0x3c, !PT ;  /* 0x000000030a0a7212 */ /* 0x000fe200078e3cff */
[----:B------:R-:W-:Y:S01]  /*28a0*/  UIADD3 UR20, UPT, UPT, UR31, UR4, URZ ;  /* 0x000000041f147290 */ /* 0x000fe2000fffe0ff */
[----:B------:R-:W-:Y:S11]  /*28b0*/  BRA.U UP1, `(.L_x_42) ;  /* 0xfffffff101287547 */ /* 0x000ff6000b83ffff */
[----:B------:R-:W-:Y:S01]  /*28c0*/  UIADD3 UR8, UPT, UPT, UR6, 0x28, URZ ;  /* 0x0000002806087890 */ /* 0x000fe2000fffe0ff */
[----:B------:R-:W-:-:S03]  /*28d0*/  SHF.L.U32 R3, R12, 0x1f, RZ ;  /* 0x0000001f0c037819 */ /* 0x000fc600000006ff */
[----:B------:R-:W-:-:S09]  /*28e0*/  ULEA UR4, UR7, UR8, 0x3 ;  /* 0x0000000807047291 */ /* 0x000fd2000f8e18ff */
[----:B------:R-:W2:Y:S02]  /*28f0*/  SYNCS.PHASECHK.TRANS64.TRYWAIT P0, [UR4], R3 ;  /* 0x00000003ff0075a7 */ /* 0x000ea40008001104 */
[----:B--2---:R-:W-:Y:S05]  /*2900*/  @!P0 BRA `(.L_x_43) ;  /* 0x0000005400d88947 */ /* 0x004fea0003800000 */
.L_x_129:
[----:B------:R-:W-:-:S04]  /*2910*/  UIADD3 UR4, UPT, UPT, UR7, 0x1, URZ ;  /* 0x0000000107047890 */ /* 0x000fc8000fffe0ff */
[----:B------:R-:W-:-:S04]  /*2920*/  UISETP.NE.AND UP0, UPT, UR4, 0x5, UPT ;  /* 0x000000050400788c */ /* 0x000fc8000bf05270 */
[----:B------:R-:W-:Y:S02]  /*2930*/  USEL UR6, URZ, 0x1, UP0 ;  /* 0x00000001ff067887 */ /* 0x000fe40008000000 */
[----:B------:R-:W-:-:S04]  /*2940*/  USEL UR4, UR4, URZ, UP0 ;  /* 0x000000ff04047287 */ /* 0x000fc80008000000 */
[----:B------:R-:W-:Y:S01]  /*2950*/  ULEA UR5, UR4, UR8, 0x3 ;  /* 0x0000000804057291 */ /* 0x000fe2000f8e18ff */
[----:B------:R-:W-:-:S04]  /*2960*/  LOP3.LUT R2, R12, UR6, RZ, 0x3c, !PT ;  /* 0x000000060c027c12 */ /* 0x000fc8000f8e3cff */
[----:B-1----:R-:W-:-:S04]  /*2970*/  SHF.L.U32 R3, R2, 0x1f, RZ ;  /* 0x0000001f02037819 */ /* 0x002fc800000006ff */
[----:B------:R-:W1:Y:S02]  /*2980*/  SYNCS.PHASECHK.TRANS64.TRYWAIT P0, [UR5], R3 ;  /* 0x00000003ff0075a7 */ /* 0x000e640008001105 */
[----:B-1----:R-:W-:Y:S05]  /*2990*/  @!P0 BRA `(.L_x_44) ;  /* 0x0000005400cc8947 */ /* 0x002fea0003800000 */
.L_x_131:
        /* <DEDUP_REMOVED lines=9> */
.L_x_133:
        /* <DEDUP_REMOVED lines=9> */
.L_x_135:
[----:B------:R-:W-:-:S04]  /*2ac0*/  UIADD3 UR4, UPT, UPT, UR4, 0x1, URZ ;  /* 0x0000000104047890 */ /* 0x000fc8000fffe0ff */
[----:B------:R-:W-:-:S04]  /*2ad0*/  UISETP.NE.AND UP0, UPT, UR4, 0x5, UPT ;  /* 0x000000050400788c */ /* 0x000fc8000bf05270 */
[----:B------:R-:W-:Y:S02]  /*2ae0*/  USEL UR5, URZ, 0x1, UP0 ;  /* 0x00000001ff057887 */ /* 0x000fe40008000000 */
[----:B------:R-:W-:-:S04]  /*2af0*/  USEL UR4, UR4, URZ, UP0 ;  /* 0x000000ff04047287 */ /* 0x000fc80008000000 */
[----:B------:R-:W-:Y:S01]  /*2b00*/  ULEA UR4, UR4, UR8, 0x3 ;  /* 0x0000000804047291 */ /* 0x000fe2000f8e18ff */
[----:B-1----:R-:W-:-:S04]  /*2b10*/  LOP3.LUT R3, R2, UR5, RZ, 0x3c, !PT ;  /* 0x0000000502037c12 */ /* 0x002fc8000f8e3cff */
[----:B------:R-:W-:Y:S01]  /*2b20*/  SHF.L.U32 R3, R3, 0x1f, RZ ;  /* 0x0000001f03037819 */ /* 0x000fe200000006ff */
[----:B------:R-:W-:-:S07]  /*2b30*/  IMAD.U32 R0, RZ, RZ, UR4 ;  /* 0x00000004ff007e24 */ /* 0x000fce000f8e00ff */
.L_x_47:
[----:B-1----:R1:W2:Y:S02]  /*2b40*/  SYNCS.PHASECHK.TRANS64.TRYWAIT P0, [R0+URZ], R3 ;  /* 0x00000003000075a7 */ /* 0x0022a400080011ff */
[----:B--2---:R-:W-:Y:S05]  /*2b50*/  @!P0 NANOSLEEP.SYNCS 0x989680 ;  /* 0x009896800000895d */ /* 0x004fea0003900000 */
[----:B------:R-:W2:Y:S02]  /*2b60*/  @!P0 SYNCS.PHASECHK.TRANS64 P0, [R0+URZ], R3 ;  /* 0x00000003000085a7 */ /* 0x000ea400080010ff */
[----:B--2---:R-:W-:Y:S05]  /*2b70*/  @P0 EXIT ;  /* 0x000000000000094d */ /* 0x004fea0003800000 */
[----:B------:R-:W-:Y:S05]  /*2b80*/  BRA `(.L_x_47) ;  /* 0xfffffffc00ec7947 */ /* 0x000fea000383ffff */
.L_x_22:
[----:B------:R-:W-:-:S04]  /*2b90*/  UISETP.NE.AND UP0, UPT, UR46, URZ, UPT ;  /* 0x000000ff2e00728c */ /* 0x000fc8000bf05270 */
[----:B------:R-:W-:-:S09]  /*2ba0*/  UISETP.NE.OR UP0, UPT, UR25, 0x1, UP0 ;  /* 0x000000011900788c */ /* 0x000fd20008705670 */
[----:B------:R-:W-:Y:S05]  /*2bb0*/  BRA.U UP0, `(.L_x_48) ;  /* 0x0000000500487547 */ /* 0x000fea000b800000 */
[----:B------:R-:W-:Y:S01]  /*2bc0*/  ISETP.GE.U32.AND P2, PT, R0, 0x4, PT ;  /* 0x000000040000780c */ /* 0x000fe20003f46070 */
[----:B------:R-:W-:Y:S01]  /*2bd0*/  IMAD.MOV.U32 R12, RZ, RZ, 0x1 ;  /* 0x00000001ff0c7424 */ /* 0x000fe200078e00ff */
[----:B------:R-:W-:Y:S02]  /*2be0*/  CS2R R10, SRZ ;  /* 0x00000000000a7805 */ /* 0x000fe4000001ff00 */
[----:B------:R-:W-:Y:S01]  /*2bf0*/  CS2R R8, SRZ ;  /* 0x0000000000087805 */ /* 0x000fe2000001ff00 */
[----:B------:R-:W-:Y:S01]  /*2c00*/  UMOV UR6, 0x400 ;  /* 0x0000040000067882 */ /* 0x000fe20000000000 */
[----:B------:R-:W-:Y:S01]  /*2c10*/  UMOV UR5, URZ ;  /* 0x000000ff00057c82 */ /* 0x000fe20008000000 */
[----:B------:R-:W-:-:S12]  /*2c20*/  ULEA UR6, UR46, UR6, 0x18 ;  /* 0x000000062e067291 */ /* 0x000fd8000f8ec0ff */
.L_x_52:
[----:B------:R-:W-:Y:S02]  /*2c30*/  LEA R2, R8, UR6, 0x3 ;  /* 0x0000000608027c11 */ /* 0x000fe4000f8e18ff */
[----:B------:R-:W-:-:S03]  /*2c40*/  SHF.L.U32 R5, R9, 0x1f, RZ ;  /* 0x0000001f09057819 */ /* 0x000fc600000006ff */
[----:B------:R-:W-:Y:S01]  /*2c50*/  VIADD R4, R2, 0xf0 ;  /* 0x000000f002047836 */ /* 0x000fe20000000000 */
[----:B------:R-:W1:Y:S02]  /*2c60*/  SYNCS.PHASECHK.TRANS64.TRYWAIT P0, [R2+URZ+0xe0], R5 ;  /* 0x0000e005020075a7 */ /* 0x000e6400080011ff */
[----:B-1----:R-:W-:Y:S05]  /*2c70*/  @!P0 BRA `(.L_x_49) ;  /* 0x00000054005c8947 */ /* 0x002fea0003800000 */
.L_x_136:
[----:B------:R-:W-:Y:S01]  /*2c80*/  ULEA UR4, UR5, UR6, 0x3 ;  /* 0x0000000605047291 */ /* 0x000fe2000f8e18ff */
[----:B------:R-:W-:Y:S02]  /*2c90*/  PRMT R4, RZ, 0x654, R4 ;  /* 0x00000654ff047816 */ /* 0x000fe40000000004 */
[----:B-1----:R-:W-:Y:S01]  /*2ca0*/  SHF.L.U32 R5, R12, 0x1f, RZ ;  /* 0x0000001f0c057819 */ /* 0x002fe200000006ff */
[----:B------:R-:W-:Y:S01]  /*2cb0*/  UIADD3 UR7, UPT, UPT, UR4, 0x80, URZ ;  /* 0x0000008004077890 */ /* 0x000fe2000fffe0ff */
[----:B------:R1:W-:Y:S05]  /*2cc0*/  SYNCS.ARRIVE.TRANS64.RED.A1T0 RZ, [R4+URZ], RZ ;  /* 0x000000ff04ff79a7 */ /* 0x0003ea00081004ff */
[----:B------:R-:W-:Y:S01]  /*2cd0*/  IMAD.U32 R7, RZ, RZ, UR7 ;  /* 0x00000007ff077e24 */ /* 0x000fe2000f8e00ff */
[----:B------:R-:W2:Y:S04]  /*2ce0*/  SYNCS.PHASECHK.TRANS64.TRYWAIT P0, [UR4+0x90], R5 ;  /* 0x00009005ff0075a7 */ /* 0x000ea80008001104 */
[----:B------:R-:W-:Y:S01]  /*2cf0*/  PRMT R6, R0, 0x654, R7 ;  /* 0x0000065400067816 */ /* 0x000fe20000000007 */
[----:B-1----:R-:W-:Y:S01]  /*2d00*/  @!P2 IMAD.MOV.U32 R4, RZ, RZ, 0x10 ;  /* 0x00000010ff04a424 */ /* 0x002fe200078e00ff */
[----:B--2---:R-:W-:Y:S06]  /*2d10*/  @!P0 BRA `(.L_x_50) ;  /* 0x0000005400488947 */ /* 0x004fec0003800000 */
.L_x_138:
[----:B------:R-:W-:Y:S01]  /*2d20*/  ULEA UR8, UR5, UR6, 0x4 ;  /* 0x0000000605087291 */ /* 0x000fe2000f8e20ff */
[----:B------:R-:W-:Y:S01]  /*2d30*/  SEL R3, R6, R3, !P2 ;  /* 0x0000000306037207 */ /* 0x000fe20005000000 */
[----:B------:R-:W-:Y:S01]  /*2d40*/  UIADD3 UR9, UPT, UPT, UR4, 0x80, URZ ;  /* 0x0000008004097890 */ /* 0x000fe2000fffe0ff */
[----:B-1----:R-:W-:Y:S01]  /*2d50*/  LEA R2, R11, UR6, 0x3 ;  /* 0x000000060b027c11 */ /* 0x002fe2000f8e18ff */
[----:B------:R-:W-:Y:S01]  /*2d60*/  UIADD3 UR8, UPT, UPT, UR8, 0x110, URZ ;  /* 0x0000011008087890 */ /* 0x000fe2000fffe0ff */
[----:B------:R-:W-:Y:S01]  /*2d70*/  SHF.L.U32 R5, R10, 0x1f, RZ ;  /* 0x0000001f0a057819 */ /* 0x000fe200000006ff */
[----:B------:R1:W-:Y:S01]  /*2d80*/  @!P2 SYNCS.ARRIVE.TRANS64.RED RZ, [R3+URZ], R4 ;  /* 0x0000000403ffa9a7 */ /* 0x0003e200080004ff */
[----:B------:R-:W-:Y:S01]  /*2d90*/  UIADD3 UR4, UPT, UPT, UR5, 0x1, URZ ;  /* 0x0000000105047890 */ /* 0x000fe2000fffe0ff */
[----:B------:R-:W-:-:S03]  /*2da0*/  VIADD R8, R8, 0x1 ;  /* 0x0000000108087836 */ /* 0x000fc60000000000 */
[----:B------:R-:W-:Y:S02]  /*2db0*/  UISETP.NE.AND UP0, UPT, UR4, 0x2, UPT ;  /* 0x000000020400788c */ /* 0x000fe4000bf05270 */
[----:B------:R-:W-:Y:S06]  /*2dc0*/  UGETNEXTWORKID.BROADCAST [UR8], [UR9] ;  /* 0x00000000080073ca */ /* 0x000fec0008000100 */
[----:B------:R-:W-:Y:S01]  /*2dd0*/  USEL UR7, URZ, 0x1, UP0 ;  /* 0x00000001ff077887 */ /* 0x000fe20008000000 */
[----:B------:R-:W-:Y:S01]  /*2de0*/  ISETP.NE.AND P0, PT, R8, 0x2, PT ;  /* 0x000000020800780c */ /* 0x000fe20003f05270 */
[----:B------:R-:W-:Y:S01]  /*2df0*/  USEL UR5, UR4, URZ, UP0 ;  /* 0x000000ff04057287 */ /* 0x000fe20008000000 */
[----:B------:R-:W2:Y:S03]  /*2e00*/  SYNCS.PHASECHK.TRANS64.TRYWAIT P1, [R2+URZ+0x80], R5 ;  /* 0x00008005020075a7 */ /* 0x000ea600080211ff */
[----:B------:R-:W-:Y:S01]  /*2e10*/  LOP3.LUT R12, R12, UR7, RZ, 0x3c, !PT ;  /* 0x000000070c0c7c12 */ /* 0x000fe2000f8e3cff */
[----:B-12---:R-:W-:Y:S07]  /*2e20*/  @!P1 BRA `(.L_x_51) ;  /* 0x00000054001c9947 */ /* 0x006fee0003800000 */
.L_x_139:
[C---:B------:R-:W-:Y:S01]  /*2e30*/  LEA R4, R11.reuse, UR6, 0x4 ;  /* 0x000000060b047c11 */ /* 0x040fe2000f8e20ff */
[----:B-1----:R-:W-:Y:S01]  /*2e40*/  VIADD R2, R2, 0x90 ;  /* 0x0000009002027836 */ /* 0x002fe20000000000 */
[----:B------:R-:W-:Y:S01]  /*2e50*/  SEL R8, R8, RZ, P0 ;  /* 0x000000ff08087207 */ /* 0x000fe20000000000 */
[----:B------:R-:W-:-:S03]  /*2e60*/  VIADD R11, R11, 0x1 ;  /* 0x000000010b0b7836 */ /* 0x000fc60000000000 */
[----:B------:R-:W1:Y:S01]  /*2e70*/  LDS.128 R4, [R4+0x110] ;  /* 0x0001100004047984 */ /* 0x000e620000000c00 */
[----:B------:R-:W-:Y:S02]  /*2e80*/  PRMT R2, RZ, 0x654, R2 ;  /* 0x00000654ff027816 */ /* 0x000fe40000000002 */
[C---:B------:R-:W-:Y:S01]  /*2e90*/  ISETP.NE.AND P1, PT, R11.reuse, 0x2, PT ;  /* 0x000000020b00780c */ /* 0x040fe20003f25270 */
[----:B------:R-:W-:Y:S01]  /*2ea0*/  @!PT LDS RZ, [RZ] ;  /* 0x00000000fffff984 */ /* 0x000fe20000000800 */
[----:B------:R-:W-:Y:S01]  /*2eb0*/  @!PT LDS RZ, [RZ] ;  /* 0x00000000fffff984 */ /* 0x000fe20000000800 */
[----:B------:R-:W-:Y:S01]  /*2ec0*/  @!PT LDS RZ, [RZ] ;  /* 0x00000000fffff984 */ /* 0x000fe20000000800 */
[----:B------:R-:W-:Y:S01]  /*2ed0*/  @!PT LDS RZ, [RZ] ;  /* 0x00000000fffff984 */ /* 0x000fe20000000800 */
[----:B------:R2:W-:Y:S06]  /*2ee0*/  MEMBAR.ALL.CTA ;  /* 0x0000000000007992 */ /* 0x0005ec0000008000 */
[----:B--2---:R-:W2:Y:S01]  /*2ef0*/  FENCE.VIEW.ASYNC.S ;  /* 0x00000000000073c6 */ /* 0x004ea20000000000 */
[----:B------:R-:W-:Y:S01]  /*2f00*/  SEL R11, R11, RZ, P1 ;  /* 0x000000ff0b0b7207 */ /* 0x000fe20000800000 */
[----:B--2---:R2:W-:Y:S01]  /*2f10*/  SYNCS.ARRIVE.TRANS64.RED.A1T0 RZ, [R2+URZ], RZ ;  /* 0x000000ff02ff79a7 */ /* 0x0045e200081004ff */
[----:B-1----:R-:W-:-:S02]  /*2f20*/  LOP3.LUT P3, RZ, R6, 0x1, RZ, 0xc0, !PT ;  /* 0x0000000106ff7812 */ /* 0x002fc4000786c0ff */
[----:B------:R-:W-:-:S04]  /*2f30*/  SEL R5, RZ, 0x1, P1 ;  /* 0x00000001ff057807 */ /* 0x000fc80000800000 */
[----:B------:R-:W-:Y:S02]  /*2f40*/  LOP3.LUT R10, R10, R5, RZ, 0x3c, !PT ;  /* 0x000000050a0a7212 */ /* 0x000fe400078e3cff */
[----:B--2---:R-:W-:-:S04]  /*2f50*/  SEL R2, RZ, 0x1, P0 ;  /* 0x00000001ff027807 */ /* 0x004fc80000000000 */
[----:B------:R-:W-:Y:S01]  /*2f60*/  LOP3.LUT R9, R9, R2, RZ, 0x3c, !PT ;  /* 0x0000000209097212 */ /* 0x000fe200078e3cff */
[----:B------:R-:W-:Y:S06]  /*2f70*/  @P3 BRA `(.L_x_52) ;  /* 0xfffffffc002c3947 */ /* 0x000fec000383ffff */
[----:B------:R-:W-:Y:S01]  /*2f80*/  ULEA UR4, UR5, UR6, 0x3 ;  /* 0x0000000605047291 */ /* 0x000fe2000f8e18ff */
[----:B------:R-:W-:-:S08]  /*2f90*/  SHF.L.U32 R3, R12, 0x1f, RZ ;  /* 0x0000001f0c037819 */ /* 0x000fd000000006ff */
[----:B------:R-:W1:Y:S02]  /*2fa0*/  SYNCS.PHASECHK.TRANS64 P0, [UR4+0x90], R3 ;  /* 0x00009003ff0075a7 */ /* 0x000e640008001004 */
[----:B-1----:R-:W-:Y:S05]  /*2fb0*/  @P0 BRA `(.L_x_53) ;  /* 0x0000000000080947 */ /* 0x002fea0003800000 */
[----:B------:R-:W1:Y:S02]  /*2fc0*/  SYNCS.PHASECHK.TRANS64.TRYWAIT P0, [UR4+0x90], R3 ;  /* 0x00009003ff0075a7 */ /* 0x000e640008001104 */
[----:B-1----:R-:W-:Y:S05]  /*2fd0*/  @!P0 BRA `(.L_x_54) ;  /* 0x0000005000c48947 */ /* 0x002fea0003800000 */
.L_x_53:
[----:B------:R-:W-:-:S04]  /*2fe0*/  UIADD3 UR7, UPT, UPT, UR5, 0x1, URZ ;  /* 0x0000000105077890 */ /* 0x000fc8000fffe0ff */
[----:B------:R-:W-:-:S04]  /*2ff0*/  UISETP.NE.AND UP0, UPT, UR7, 0x2, UPT ;  /* 0x000000020700788c */ /* 0x000fc8000bf05270 */
[----:B------:R-:W-:Y:S02]  /*3000*/  USEL UR8, URZ, 0x1, UP0 ;  /* 0x00000001ff087887 */ /* 0x000fe40008000000 */
[----:B------:R-:W-:-:S04]  /*3010*/  USEL UR7, UR7, URZ, UP0 ;  /* 0x000000ff07077287 */ /* 0x000fc80008000000 */
[----:B------:R-:W-:Y:S01]  /*3020*/  ULEA UR7, UR7, UR6, 0x3 ;  /* 0x0000000607077291 */ /* 0x000fe2000f8e18ff */
[----:B-1----:R-:W-:-:S04]  /*3030*/  LOP3.LUT R3, R12, UR8, RZ, 0x3c, !PT ;  /* 0x000000080c037c12 */ /* 0x002fc8000f8e3cff */
[----:B------:R-:W-:-:S04]  /*3040*/  SHF.L.U32 R0, R3, 0x1f, RZ ;  /* 0x0000001f03007819 */ /* 0x000fc800000006ff */
[----:B------:R-:W1:Y:S02]  /*3050*/  SYNCS.PHASECHK.TRANS64 P0, [UR7+0x90], R0 ;  /* 0x00009000ff0075a7 */ /* 0x000e640008001007 */
[----:B-1----:R-:W-:Y:S05]  /*3060*/  @P0 EXIT ;  /* 0x000000000000094d */ /* 0x002fea0003800000 */
[----:B------:R-:W-:Y:S02]  /*3070*/  SHF.L.U32 R3, R3, 0x1f, RZ ;  /* 0x0000001f03037819 */ /* 0x000fe400000006ff */
[----:B------:R-:W-:-:S07]  /*3080*/  MOV R0, UR7 ;  /* 0x0000000700007c02 */ /* 0x000fce0008000f00 */
.L_x_55:
[----:B-1----:R1:W2:Y:S02]  /*3090*/  SYNCS.PHASECHK.TRANS64.TRYWAIT P0, [R0+URZ+0x90], R3 ;  /* 0x00009003000075a7 */ /* 0x0022a400080011ff */
[----:B--2---:R-:W-:Y:S05]  /*30a0*/  @!P0 NANOSLEEP.SYNCS 0x989680 ;  /* 0x009896800000895d */ /* 0x004fea0003900000 */
[----:B------:R-:W2:Y:S02]  /*30b0*/  @!P0 SYNCS.PHASECHK.TRANS64 P0, [R0+URZ+0x90], R3 ;  /* 0x00009003000085a7 */ /* 0x000ea400080010ff */
[----:B--2---:R-:W-:Y:S05]  /*30c0*/  @P0 EXIT ;  /* 0x000000000000094d */ /* 0x004fea0003800000 */
[----:B------:R-:W-:Y:S05]  /*30d0*/  BRA `(.L_x_55) ;  /* 0xfffffffc00ec7947 */ /* 0x000fea000383ffff */
.L_x_48:
[----:B------:R-:W-:Y:S05]  /*30e0*/  BRA.U UP4, `(.L_x_56) ;  /* 0x0000001104a07547 */ /* 0x000fea000b800000 */
[----:B------:R-:W-:Y:S01]  /*30f0*/  UMOV UR4, 0x40 ;  /* 0x0000004000047882 */ /* 0x000fe20000000000 */
[----:B------:R-:W-:Y:S01]  /*3100*/  NOP ;  /* 0x0000000000007918 */ /* 0x000fe20000000000 */
[----:B------:R-:W-:Y:S01]  /*3110*/  ULEA UR5, UR46, UR4, 0x18 ;  /* 0x000000042e057291 */ /* 0x000fe2000f8ec0ff */
[----:B------:R-:W-:Y:S02]  /*3120*/  UMOV UR6, 0x400 ;  /* 0x0000040000067882 */ /* 0x000fe40000000000 */
[----:B------:R-:W-:-:S06]  /*3130*/  ULEA UR6, UR46, UR6, 0x18 ;  /* 0x000000062e067291 */ /* 0x000fcc000f8ec0ff */
[----:B------:R-:W1:Y:S02]  /*3140*/  LDS.U8 R0, [UR5+0x1c] ;  /* 0x00001c05ff007984 */ /* 0x000e640008000000 */
[----:B-1----:R-:W-:-:S13]  /*3150*/  ISETP.NE.AND P0, PT, R0, RZ, PT ;  /* 0x000000ff0000720c */ /* 0x002fda0003f05270 */
[----:B------:R-:W-:Y:S05]  /*3160*/  @P0 BRA `(.L_x_57) ;  /* 0x0000000400080947 */ /* 0x000fea0003800000 */
[----:B------:R-:W-:Y:S02]  /*3170*/  UISETP.NE.U32.AND UP1, UPT, UR33, 0x1, UPT ;  /* 0x000000012100788c */ /* 0x000fe4000bf25070 */
[----:B------:R-:W-:-:S07]  /*3180*/  UIADD3 UR7, UPT, UPT, UR5, 0x8, URZ ;  /* 0x0000000805077890 */ /* 0x000fce000fffe0ff */
[----:B------:R-:W-:Y:S05]  /*3190*/  BRA.U !UP1, `(.L_x_58) ;  /* 0x00000001099c7547 */ /* 0x000fea000b800000 */
[----:B------:R-:W-:Y:S01]  /*31a0*/  ELECT P0, URZ, PT ;  /* 0x0000000000ff782f */ /* 0x000fe20003800000 */
[----:B------:R-:W-:-:S12]  /*31b0*/  BSSY B0, `(.L_x_58) ;  /* 0x0000025000007945 */ /* 0x000fd80003800000 */
[----:B------:R-:W-:Y:S05]  /*31c0*/  @!P0 BRA `(.L_x_59) ;  /* 0x00000000008c8947 */ /* 0x000fea0003800000 */
[----:B------:R-:W-:-:S05]  /*31d0*/  UMOV UR4, 0x10 ;  /* 0x0000001000047882 */ /* 0x000fca0000000000 */
[----:B------:R-:W-:Y:S04]  /*31e0*/  DEPBAR.LE SB1, 0x36 ;  /* 0x00009d800000791a */ /* 0x000fe80000000000 */
[----:B------:R-:W1:Y:S02]  /*31f0*/  UTCATOMSWS.2CTA.FIND_AND_SET.ALIGN UP0, UR4, UR4 ;  /* 0x00000004000475e3 */ /* 0x000e640008200800 */
[----:B-1----:R-:W-:Y:S01]  /*3200*/  MOV R11, UR4 ;  /* 0x00000004000b7c02 */ /* 0x002fe20008000f00 */
[----:B------:R-:W-:Y:S06]  /*3210*/  BRA.U UP0, `(.L_x_60) ;  /* 0x0000000100187547 */ /* 0x000fec000b800000 */
.L_x_61:
[----:B------:R-:W-:Y:S05]  /*3220*/  NANOSLEEP 0x64 ;  /* 0x000000640000795d */ /* 0x000fea0003800000 */
[----:B------:R-:W-:-:S05]  /*3230*/  UMOV UR4, 0x10 ;  /* 0x0000001000047882 */ /* 0x000fca0000000000 */
[----:B------:R-:W-:Y:S04]  /*3240*/  DEPBAR.LE SB1, 0x36 ;  /* 0x00009d800000791a */ /* 0x000fe80000000000 */
[----:B------:R-:W1:Y:S02]  /*3250*/  UTCATOMSWS.2CTA.FIND_AND_SET.ALIGN UP0, UR4, UR4 ;  /* 0x00000004000475e3 */ /* 0x000e640008200800 */
[----:B-1----:R-:W-:Y:S01]  /*3260*/  MOV R11, UR4 ;  /* 0x00000004000b7c02 */ /* 0x002fe20008000f00 */
[----:B------:R-:W-:Y:S05]  /*3270*/  BRA.U !UP0, `(.L_x_61) ;  /* 0xfffffffd08e87547 */ /* 0x000fea000b83ffff */
.L_x_60:
[----:B------:R-:W1:Y:S01]  /*3280*/  LDS R7, [UR5+0x10] ;  /* 0x00001005ff077984 */ /* 0x000e620008000800 */
[----:B------:R-:W-:Y:S01]  /*3290*/  IMAD.U32 R5, RZ, RZ, UR6 ;  /* 0x00000006ff057e24 */ /* 0x000fe2000f8e00ff */
[----:B------:R-:W-:-:S03]  /*32a0*/  MOV R4, UR34 ;  /* 0x0000002200047c02 */ /* 0x000fc60008000f00 */
[----:B------:R-:W-:Y:S01]  /*32b0*/  VIADD R5, R5, 0x130 ;  /* 0x0000013005057836 */ /* 0x000fe20000000000 */
[----:B-1----:R-:W-:-:S04]  /*32c0*/  SHF.L.U32 R7, R7, 0x1f, RZ ;  /* 0x0000001f07077819 */ /* 0x002fc800000006ff */
[----:B------:R-:W1:Y:S02]  /*32d0*/  SYNCS.PHASECHK.TRANS64.TRYWAIT P0, [UR5+0x8], R7 ;  /* 0x00000807ff0075a7 */ /* 0x000e640008001105 */
[----:B-1----:R-:W-:Y:S05]  /*32e0*/  @P0 BRA `(.L_x_62) ;  /* 0x0000000000080947 */ /* 0x002fea0003800000 */
[----:B------:R-:W1:Y:S02]  /*32f0*/  SYNCS.PHASECHK.TRANS64.TRYWAIT P0, [UR5+0x8], R7 ;  /* 0x00000807ff0075a7 */ /* 0x000e640008001105 */
[----:B-1----:R-:W-:Y:S05]  /*3300*/  @!P0 BRA `(.L_x_63) ;  /* 0x0000005000108947 */ /* 0x002fea0003800000 */
.L_x_62:
[----:B-1----:R-:W-:Y:S01]  /*3310*/  HFMA2 R0, -RZ, RZ, 0, 5.9604644775390625e-08 ;  /* 0x00000001ff007431 */ /* 0x002fe200000001ff */
[----:B------:R-:W-:Y:S01]  /*3320*/  UPRMT UR4, UR34, 0x654, UR7 ;  /* 0x0000065422047896 */ /* 0x000fe20008000007 */
[----:B------:R-:W-:Y:S01]  /*3330*/  IMAD.MOV.U32 R8, RZ, RZ, 0xffff ;  /* 0x0000ffffff087424 */ /* 0x000fe200078e00ff */
[----:B------:R-:W-:Y:S01]  /*3340*/  PRMT R4, R4, 0x654, R5 ;  /* 0x0000065404047816 */ /* 0x000fe20000000005 */
[----:B------:R-:W-:Y:S02]  /*3350*/  IMAD.MOV.U32 R6, RZ, RZ, 0x4 ;  /* 0x00000004ff067424 */ /* 0x000fe400078e00ff */
[----:B------:R-:W-:Y:S01]  /*3360*/  IMAD.SHL.U32 R9, R11, 0x20, RZ ;  /* 0x000000200b097824 */ /* 0x000fe200078e00ff */
[----:B------:R-:W-:Y:S02]  /*3370*/  MOV R5, UR4 ;  /* 0x0000000400057c02 */ /* 0x000fe40008000f00 */
[-C--:B------:R-:W-:Y:S01]  /*3380*/  SHF.L.U32 R8, R8, R11.reuse, RZ ;  /* 0x0000000b08087219 */ /* 0x080fe200000006ff */
[----:B------:R1:W-:Y:S01]  /*3390*/  SYNCS.ARRIVE.TRANS64.RED RZ, [UR4], R6 ;  /* 0x00000006ffff79a7 */ /* 0x0003e20008000404 */
[----:B------:R-:W-:Y:S01]  /*33a0*/  SHF.L.U32 R7, R0, R11, RZ ;  /* 0x0000000b00077219 */ /* 0x000fe200000006ff */
[----:B------:R1:W-:Y:S04]  /*33b0*/  STS [UR6+0x130], R9 ;  /* 0x00013009ff007988 */ /* 0x0003e80008000806 */
[----:B------:R1:W-:Y:S04]  /*33c0*/  STAS [R4.64], R11 ;  /* 0x0000000b04007dbd */ /* 0x0003e8000c0008ff */
[----:B------:R1:W-:Y:S04]  /*33d0*/  ATOMS.OR RZ, [UR5+0x14], R8 ;  /* 0x00001408ffff798c */ /* 0x0003e8000b000005 */
[----:B------:R1:W-:Y:S04]  /*33e0*/  ATOMS.OR RZ, [UR5+0x18], R7 ;  /* 0x00001807ffff798c */ /* 0x0003e8000b000005 */
[----:B------:R1:W-:Y:S02]  /*33f0*/  ATOMS.XOR RZ, [UR5+0x10], R0 ;  /* 0x00001000ffff798c */ /* 0x0003e4000b800005 */
.L_x_59:
[----:B------:R-:W-:Y:S05]  /*3400*/  BSYNC B0 ;  /* 0x0000000000007941 */ /* 0x000fea0003800000 */
.L_x_58:
[----:B------:R-:W-:Y:S05]  /*3410*/  BRA.U UP1, `(.L_x_64) ;  /* 0x00000001016c7547 */ /* 0x000fea000b800000 */
[----:B------:R-:W-:-:S03]  /*3420*/  UMOV UR4, 0xffffffff ;  /* 0xffffffff00047882 */ /* 0x000fc60000000000 */
[----:B------:R-:W-:Y:S05]  /*3430*/  BRA.DIV UR4, `(.L_x_65) ;  /* 0x0000004e04dc7947 */ /* 0x000fea000b800000 */
[----:B------:R-:W-:-:S13]  /*3440*/  ELECT P6, URZ, PT ;  /* 0x0000000000ff782f */ /* 0x000fda00038c0000 */
.L_x_143:
[----:B------:R-:W-:Y:S05]  /*3450*/  @!P6 BRA `(.L_x_64) ;  /* 0x00000000005ce947 */ /* 0x000fea0003800000 */
[----:B-1----:R-:W1:Y:S02]  /*3460*/  LDS R5, [UR5+0x10] ;  /* 0x00001005ff057984 */ /* 0x002e640008000800 */
[----:B-1----:R-:W-:-:S04]  /*3470*/  SHF.L.U32 R5, R5, 0x1f, RZ ;  /* 0x0000001f05057819 */ /* 0x002fc800000006ff */
[----:B------:R-:W1:Y:S02]  /*3480*/  SYNCS.PHASECHK.TRANS64.TRYWAIT P0, [UR5+0x8], R5 ;  /* 0x00000805ff0075a7 */ /* 0x000e640008001105 */
[----:B-1----:R-:W-:Y:S05]  /*3490*/  @P0 BRA `(.L_x_66) ;  /* 0x0000000000080947 */ /* 0x002fea0003800000 */
[----:B------:R-:W1:Y:S02]  /*34a0*/  SYNCS.PHASECHK.TRANS64.TRYWAIT P0, [UR5+0x8], R5 ;  /* 0x00000805ff0075a7 */ /* 0x000e640008001105 */
[----:B-1----:R-:W-:Y:S05]  /*34b0*/  @!P0 BRA `(.L_x_67) ;  /* 0x0000004c00dc8947 */ /* 0x002fea0003800000 */
.L_x_66:
[----:B------:R-:W2:Y:S01]  /*34c0*/  LDS R7, [UR6+0x130] ;  /* 0x00013006ff077984 */ /* 0x000ea20008000800 */
[----:B-1----:R-:W-:Y:S02]  /*34d0*/  HFMA2 R0, -RZ, RZ, 0, 5.9604644775390625e-08 ;  /* 0x00000001ff007431 */ /* 0x002fe400000001ff */
[----:B------:R-:W-:Y:S01]  /*34e0*/  IMAD.MOV.U32 R4, RZ, RZ, 0xffff ;  /* 0x0000ffffff047424 */ /* 0x000fe200078e00ff */
[----:B------:R-:W-:Y:S01]  /*34f0*/  UPRMT UR4, UR34, 0x654, UR7 ;  /* 0x0000065422047896 */ /* 0x000fe20008000007 */
[----:B--2---:R-:W-:-:S03]  /*3500*/  IMAD.SHL.U32 R5, R7, 0x20, RZ ;  /* 0x0000002007057824 */ /* 0x004fc600078e00ff */
[-C--:B------:R-:W-:Y:S02]  /*3510*/  SHF.L.U32 R4, R4, R7.reuse, RZ ;  /* 0x0000000704047219 */ /* 0x080fe400000006ff */
[----:B------:R-:W-:Y:S01]  /*3520*/  SHF.L.U32 R7, R0, R7, RZ ;  /* 0x0000000700077219 */ /* 0x000fe200000006ff */
[----:B------:R2:W-:Y:S04]  /*3530*/  STS [UR6+0x130], R5 ;  /* 0x00013005ff007988 */ /* 0x0005e80008000806 */
[----:B------:R2:W-:Y:S04]  /*3540*/  ATOMS.OR RZ, [UR5+0x14], R4 ;  /* 0x00001404ffff798c */ /* 0x0005e8000b000005 */
[----:B------:R2:W-:Y:S01]  /*3550*/  ATOMS.OR RZ, [UR5+0x18], R7 ;  /* 0x00001807ffff798c */ /* 0x0005e2000b000005 */
[----:B------:R-:W-:Y:S03]  /*3560*/  SYNCS.ARRIVE.TRANS64.RED.A1T0 RZ, [UR4], RZ ;  /* 0x000000ffffff79a7 */ /* 0x000fe60008100404 */
[----:B------:R2:W-:Y:S01]  /*3570*/  ATOMS.XOR RZ, [UR5+0x10], R0 ;  /* 0x00001000ffff798c */ /* 0x0005e2000b800005 */
[----:B------:R-:W-:Y:S05]  /*3580*/  BRA `(.L_x_64) ;  /* 0x0000000000107947 */ /* 0x000fea0003800000 */
.L_x_57:
[----:B------:R-:W-:Y:S02]  /*3590*/  MOV R0, 0xffffffff ;  /* 0xffffffff00007802 */ /* 0x000fe40000000f00 */
[----:B------:R-:W-:-:S03]  /*35a0*/  MOV R4, 0x35d0 ;  /* 0x000035d000047802 */ /* 0x000fc60000000f00 */
[----:B------:R1:W-:Y:S04]  /*35b0*/  STS [UR6+0x130], R0 ;  /* 0x00013000ff007988 */ /* 0x0003e80008000806 */
[----:B-1---5:R-:W-:Y:S05]  /*35c0*/  CALL.REL.NOINC `($__internal_1_$__cuda_sm10x_tcgen05_guardrail_trap_phase_invalid_during_alloc) ;  /* 0x0000005400247944 */ /* 0x022fea0003c00000 */
.L_x_64:
[----:B------:R-:W-:Y:S05]  /*35d0*/  WARPSYNC.ALL ;  /* 0x0000000000007948 */ /* 0x000fea0003800000 */
[----:B------:R-:W3:Y:S01]  /*35e0*/  S2UR UR4, SR_CgaCtaId ;  /* 0x00000000000479c3 */ /* 0x000ee20000008800 */
[----:B------:R-:W-:Y:S01]  /*35f0*/  UMOV UR17, 0x400 ;  /* 0x0000040000117882 */ /* 0x000fe20000000000 */
[----:B------:R-:W-:-:S06]  /*3600*/  NOP ;  /* 0x0000000000007918 */ /* 0x000fcc0000000000 */
[----:B------:R-:W-:Y:S06]  /*3610*/  BAR.ARV 0x6, 0xa0 ;  /* 0x0182800000007b1d */ /* 0x000fec0000002000 */
[----:B------:R-:W4:Y:S01]  /*3620*/  LDCU UR6, c[0x0][0x38c] ;  /* 0x00007180ff0677ac */ /* 0x000f220008000800 */
[----:B------:R-:W-:Y:S01]  /*3630*/  LOP3.LUT R3, R3, 0xffff, RZ, 0xc0, !PT ;  /* 0x0000ffff03037812 */ /* 0x000fe200078ec0ff */
[----:B-1----:R-:W-:Y:S01]  /*3640*/  IMAD.MOV.U32 R9, RZ, RZ, 0x1 ;  /* 0x00000001ff097424 */ /* 0x002fe200078e00ff */
[----:B------:R-:W-:Y:S01]  /*3650*/  LOP3.LUT R2, R2, 0xffff, RZ, 0xc0, !PT ;  /* 0x0000ffff02027812 */ /* 0x000fe200078ec0ff */
[----:B------:R-:W-:Y:S01]  /*3660*/  IMAD.MOV.U32 R8, RZ, RZ, RZ ;  /* 0x000000ffff087224 */ /* 0x000fe200078e00ff */
[----:B------:R-:W-:Y:S01]  /*3670*/  R2UR UR20, R3 ;  /* 0x00000000031472ca */ /* 0x000fe200000e0000 */
[----:B------:R-:W-:Y:S01]  /*3680*/  UMOV UR24, URZ ;  /* 0x000000ff00187c82 */ /* 0x000fe20008000000 */
[----:B------:R-:W-:-:S02]  /*3690*/  R2UR UR30, R2 ;  /* 0x00000000021e72ca */ /* 0x000fc400000e0000 */
[----:B------:R-:W-:Y:S01]  /*36a0*/  CS2R R2, SRZ ;  /* 0x0000000000027805 */ /* 0x000fe2000001ff00 */
[----:B------:R-:W-:Y:S01]  /*36b0*/  UMOV UR15, URZ ;  /* 0x000000ff000f7c82 */ /* 0x000fe20008000000 */
[----:B---3--:R-:W-:Y:S01]  /*36c0*/  ULEA UR17, UR4, UR17, 0x18 ;  /* 0x0000001104117291 */ /* 0x008fe2000f8ec0ff */
[----:B------:R-:W-:Y:S01]  /*36d0*/  UMOV UR14, URZ ;  /* 0x000000ff000e7c82 */ /* 0x000fe20008000000 */
[----:B------:R-:W-:Y:S02]  /*36e0*/  UISETP.NE.AND UP3, UPT, UR33, URZ, UPT ;  /* 0x000000ff2100728c */ /* 0x000fe4000bf65270 */
[----:B------:R-:W-:Y:S02]  /*36f0*/  UIADD3 UR5, UPT, UPT, UR17, 0x4300, URZ ;  /* 0x0000430011057890 */ /* 0x000fe4000fffe0ff */
[----:B------:R-:W-:-:S03]  /*3700*/  UIADD3 UR4, UPT, UPT, UR17, 0x9300, URZ ;  /* 0x0000930011047890 */ /* 0x000fc6000fffe0ff */
[----:B--2---:R-:W1:Y:S01]  /*3710*/  LDS R0, [UR17+0x130] ;  /* 0x00013011ff007984 */ /* 0x004e620008000800 */
[----:B----4-:R-:W-:Y:S02]  /*3720*/  UIADD3 UR6, UPT, UPT, UR6, 0x3f, URZ ;  /* 0x0000003f06067890 */ /* 0x010fe4000fffe0ff */
[----:B------:R-:W-:Y:S02]  /*3730*/  USHF.R.U32.HI UR5, URZ, 0x4, UR5 ;  /* 0x00000004ff057899 */ /* 0x000fe40008011605 */
[----:B------:R-:W-:Y:S02]  /*3740*/  USHF.R.S32.HI UR25, URZ, 0x1f, UR6 ;  /* 0x0000001fff197899 */ /* 0x000fe40008011406 */
[----:B------:R-:W-:Y:S02]  /*3750*/  USHF.R.U32.HI UR4, URZ, 0x4, UR4 ;  /* 0x00000004ff047899 */ /* 0x000fe40008011604 */
[----:B------:R-:W-:Y:S02]  /*3760*/  ULEA.HI UR25, UR25, UR6, URZ, 0x6 ;  /* 0x0000000619197291 */ /* 0x000fe4000f8f30ff */
[----:B------:R-:W-:-:S02]  /*3770*/  ULOP3.LUT UR5, UR5, 0x3fff, URZ, 0xc0, !UPT ;  /* 0x00003fff05057892 */ /* 0x000fc4000f8ec0ff */
[----:B------:R-:W-:Y:S02]  /*3780*/  USHF.R.S32.HI UR25, URZ, 0x6, UR25 ;  /* 0x00000006ff197899 */ /* 0x000fe40008011419 */
[----:B------:R-:W-:Y:S02]  /*3790*/  ULOP3.LUT UR22, UR4, 0x3fff, URZ, 0xc0, !UPT ;  /* 0x00003fff04167892 */ /* 0x000fe4000f8ec0ff */
[----:B------:R-:W-:Y:S02]  /*37a0*/  UISETP.LT.AND UP0, UPT, UR25, 0x1, UPT ;  /* 0x000000011900788c */ /* 0x000fe4000bf01270 */
[----:B------:R-:W-:Y:S02]  /*37b0*/  ULOP3.LUT UR21, UR5, 0x10000, URZ, 0xfc, !UPT ;  /* 0x0001000005157892 */ /* 0x000fe4000f8efcff */
[----:B------:R-:W-:Y:S02]  /*37c0*/  ULOP3.LUT UR22, UR22, 0x10000, URZ, 0xfc, !UPT ;  /* 0x0001000016167892 */ /* 0x000fe4000f8efcff */
[----:B------:R-:W-:Y:S01]  /*37d0*/  USEL UR31, UR25, 0x1, !UP0 ;  /* 0x00000001191f7887 */ /* 0x000fe2000c000000 */
[----:B------:R-:W-:Y:S01]  /*37e0*/  UMOV UR28, 0x0 ;  /* 0x00000000001c7882 */ /* 0x000fe20000000000 */
[----:B------:R-:W-:Y:S01]  /*37f0*/  UMOV UR29, 0x8200490 ;  /* 0x08200490001d7882 */ /* 0x000fe20000000000 */
[----:B------:R-:W-:Y:S01]  /*3800*/  UMOV UR26, 0x0 ;  /* 0x00000000001a7882 */ /* 0x000fe20000000000 */
[----:B------:R-:W-:Y:S01]  /*3810*/  UMOV UR27, 0x8200490 ;  /* 0x08200490001b7882 */ /* 0x000fe20000000000 */
[----:B-1----:R-:W-:-:S15]  /*3820*/  R2UR UR32, R0 ;  /* 0x00000000002072ca */ /* 0x002fde00000e0000 */
.L_x_75:
[C---:B------:R-:W-:Y:S02]  /*3830*/  LEA R0, R8.reuse, UR17, 0x3 ;  /* 0x0000001108007c11 */ /* 0x040fe4000f8e18ff */
[----:B------:R-:W-:Y:S02]  /*3840*/  SHF.L.U32 R5, R3, 0x1f, RZ ;  /* 0x0000001f03057819 */ /* 0x000fe400000006ff */
[----:B------:R-:W-:Y:S02]  /*3850*/  LEA R4, R8, UR17, 0x4 ;  /* 0x0000001108047c11 */ /* 0x000fe4000f8e20ff */
[----:B------:R-:W1:Y:S02]  /*3860*/  SYNCS.PHASECHK.TRANS64.TRYWAIT P0, [R0+URZ+0x80], R5 ;  /* 0x00008005000075a7 */ /* 0x000e6400080011ff */
[----:B-1-3--:R-:W-:Y:S05]  /*3870*/  @!P0 BRA `(.L_x_68) ;  /* 0x0000004c00048947 */ /* 0x00afea0003800000 */
.L_x_144:
[----:B-1----:R-:W1:Y:S01]  /*3880*/  LDS.128 R4, [R4+0x110] ;  /* 0x0001100004047984 */ /* 0x002e620000000c00 */
[----:B------:R-:W-:Y:S02]  /*3890*/  VIADD R0, R0, 0x90 ;  /* 0x0000009000007836 */ /* 0x000fe40000000000 */
[----:B------:R-:W-:Y:S01]  /*38a0*/  VIADD R8, R8, 0x1 ;  /* 0x0000000108087836 */ /* 0x000fe20000000000 */
[----:B------:R-:W-:Y:S01]  /*38b0*/  @!PT LDS RZ, [RZ] ;  /* 0x00000000fffff984 */ /* 0x000fe20000000800 */
[----:B------:R-:W-:Y:S01]  /*38c0*/  @!PT LDS RZ, [RZ] ;  /* 0x00000000fffff984 */ /* 0x000fe20000000800 */
[----:B------:R-:W-:Y:S01]  /*38d0*/  @!PT LDS RZ, [RZ] ;  /* 0x00000000fffff984 */ /* 0x000fe20000000800 */
[----:B------:R-:W-:Y:S01]  /*38e0*/  @!PT LDS RZ, [RZ] ;  /* 0x00000000fffff984 */ /* 0x000fe20000000800 */
[----:B------:R2:W-:Y:S06]  /*38f0*/  MEMBAR.ALL.CTA ;  /* 0x0000000000007992 */ /* 0x0005ec0000008000 */
[----:B--2---:R-:W2:Y:S01]  /*3900*/  FENCE.VIEW.ASYNC.S ;  /* 0x00000000000073c6 */ /* 0x004ea20000000000 */
[----:B------:R-:W-:-:S04]  /*3910*/  PRMT R0, RZ, 0x654, R0 ;  /* 0x00000654ff007816 */ /* 0x000fc80000000000 */
[----:B--2---:R2:W-:Y:S01]  /*3920*/  SYNCS.ARRIVE.TRANS64.RED.A1T0 RZ, [R0+URZ], RZ ;  /* 0x000000ff00ff79a7 */ /* 0x0045e200081004ff */
[----:B-1----:R-:W-:Y:S01]  /*3930*/  LOP3.LUT P1, RZ, R6, 0x1, RZ, 0xc0, !PT ;  /* 0x0000000106ff7812 */ /* 0x002fe2000782c0ff */
[----:B--2---:R-:W-:-:S12]  /*3940*/  BRA.U UP3, `(.L_x_69) ;  /* 0x0000000103e07547 */ /* 0x004fd8000b800000 */
[----:B------:R-:W1:Y:S01]  /*3950*/  LDCU UR4, c[0x0][0x38c] ;  /* 0x00007180ff0477ac */ /* 0x000e620008000800 */
[----:B------:R-:W-:Y:S02]  /*3960*/  PLOP3.LUT P2, PT, PT, PT, PT, 0x80, 0x8 ;  /* 0x000000000008781c */ /* 0x000fe40003f4f070 */
[----:B------:R-:W-:Y:S01]  /*3970*/  SHF.L.U32 R5, R9, 0x1f, RZ ;  /* 0x0000001f09057819 */ /* 0x000fe200000006ff */
[----:B------:R-:W-:Y:S02]  /*3980*/  ULEA UR23, UR24, UR17, 0x3 ;  /* 0x0000001118177291 */ /* 0x000fe4000f8e18ff */
[----:B------:R-:W-:Y:S02]  /*3990*/  ULEA UR18, UR24, UR32, 0x6 ;  /* 0x0000002018127291 */ /* 0x000fe4000f8e30ff */
[----:B-1----:R-:W-:-:S06]  /*39a0*/  UISETP.GE.AND UP0, UPT, UR4, 0x1, UPT ;  /* 0x000000010400788c */ /* 0x002fcc000bf06270 */
[----:B------:R-:W-:-:S05]  /*39b0*/  PLOP3.LUT P0, PT, PT, PT, UP0, 0x80, 0x8 ;  /* 0x000000000008781c */ /* 0x000fca0003f0f008 */
[----:B------:R-:W-:-:S08]  /*39c0*/  @UP0 ULEA UR4, UR15, UR17, 0x3 ;  /* 0x000000110f040291 */ /* 0x000fd0000f8e18ff */
[----:B------:R-:W-:-:S04]  /*39d0*/  @P0 SHF.L.U32 R0, R2, 0x1f, RZ ;  /* 0x0000001f02000819 */ /* 0x000fc800000006ff */
[----:B------:R1:W2:Y:S01]  /*39e0*/  @P0 SYNCS.PHASECHK.TRANS64.TRYWAIT P2, [UR4], R0 ;  /* 0x00000000ff0005a7 */ /* 0x0002a20008041104 */
[----:B------:R-:W3:Y:S02]  /*39f0*/  SYNCS.PHASECHK.TRANS64.TRYWAIT P0, [UR23+0xc0], R5 ;  /* 0x0000c005ff0075a7 */ /* 0x000ee40008001117 */
[----:B-123--:R-:W-:Y:S05]  /*3a00*/  @!P0 BRA `(.L_x_70) ;  /* 0x0000004800b48947 */ /* 0x00efea0003800000 */
.L_x_146:
[----:B------:R-:W-:Y:S01]  /*3a10*/  UMOV UR19, UR14 ;  /* 0x0000000e00137c82 */ /* 0x000fe20008000000 */
[----:B------:R-:W-:Y:S05]  /*3a20*/  BRA.U !UP0, `(.L_x_71) ;  /* 0x0000000108987547 */ /* 0x000fea000b800000 */
[----:B------:R-:W-:Y:S02]  /*3a30*/  UIADD3 UR19, UPT, UPT, UR31, UR14, URZ ;  /* 0x0000000e1f137290 */ /* 0x000fe4000fffe0ff */
[----:B------:R-:W-:Y:S01]  /*3a40*/  UPLOP3.LUT UP2, UPT, UPT, UPT, UPT, 0x40, 0x4 ;  /* 0x000000000004789c */ /* 0x000fe20003f4e870 */
[----:B------:R-:W-:Y:S01]  /*3a50*/  UMOV UR16, UR25 ;  /* 0x0000001900107c82 */ /* 0x000fe20008000000 */
[----:B------:R-:W-:-:S09]  /*3a60*/  UMOV UR6, UR15 ;  /* 0x0000000f00067c82 */ /* 0x000fd20008000000 */
.L_x_74:
[----:B--2---:R-:W-:Y:S01]  /*3a70*/  ULEA UR5, UR6, UR17, 0x3 ;  /* 0x0000001106057291 */ /* 0x004fe2000f8e18ff */
[----:B---3--:R-:W-:Y:S11]  /*3a80*/  @P2 BRA `(.L_x_72) ;  /* 0x00000000000c2947 */ /* 0x008ff60003800000 */
[----:B-1----:R-:W-:Y:S04]  /*3a90*/  SHF.L.U32 R5, R2, 0x1f, RZ ;  /* 0x0000001f02057819 */ /* 0x002fe800000006ff */
[----:B------:R-:W1:Y:S02]  /*3aa0*/  SYNCS.PHASECHK.TRANS64.TRYWAIT P0, [UR5], R5 ;  /* 0x00000005ff0075a7 */ /* 0x000e640008001105 */
[----:B-1----:R-:W-:Y:S05]  /*3ab0*/  @!P0 BRA `(.L_x_73) ;  /* 0x0000004800a08947 */ /* 0x002fea0003800000 */
.L_x_72:
[----:B------:R-:W-:Y:S01]  /*3ac0*/  UISETP.NE.AND UP0, UPT, UR16, 0x1, UPT ;  /* 0x000000011000788c */ /* 0x000fe2000bf05270 */
[----:B------:R-:W-:Y:S01]  /*3ad0*/  PLOP3.LUT P2, PT, PT, PT, PT, 0x80, 0x8 ;  /* 0x000000000008781c */ /* 0x000fe20003f4f070 */
[----:B------:R-:W-:Y:S02]  /*3ae0*/  UIADD3 UR4, UPT, UPT, UR6, 0x1, URZ ;  /* 0x0000000106047890 */ /* 0x000fe4000fffe0ff */
[----:B------:R-:W-:Y:S02]  /*3af0*/  ULEA UR12, UR6, UR22, 0x8 ;  /* 0x00000016060c7291 */ /* 0x000fe4000f8e40ff */
[----:B------:R-:W-:Y:S01]  /*3b00*/  UISETP.NE.AND UP1, UPT, UR4, 0x5, UPT ;  /* 0x000000050400788c */ /* 0x000fe2000bf25270 */
[----:B------:R-:W-:Y:S01]  /*3b10*/  PLOP3.LUT P0, PT, PT, PT, UP0, 0x80, 0x8 ;  /* 0x000000000008781c */ /* 0x000fe20003f0f008 */
[----:B------:R-:W-:Y:S02]  /*3b20*/  UIADD3 UR10, UPT, UPT, UR12, 0x2, URZ ;  /* 0x000000020c0a7890 */ /* 0x000fe4000fffe0ff */
[----:B------:R-:W-:Y:S02]  /*3b30*/  USEL UR7, URZ, 0x1, UP1 ;  /* 0x00000001ff077887 */ /* 0x000fe40008800000 */
[----:B------:R-:W-:Y:S02]  /*3b40*/  USEL UR15, UR4, URZ, UP1 ;  /* 0x000000ff040f7287 */ /* 0x000fe40008800000 */
[----:B------:R-:W-:Y:S02]  /*3b50*/  UIADD3 UR14, UPT, UPT, UR14, 0x1, URZ ;  /* 0x000000010e0e7890 */ /* 0x000fe4000fffe0ff */
[----:B------:R-:W-:Y:S01]  /*3b60*/  @UP0 ULEA UR4, UR15, UR17, 0x3 ;  /* 0x000000110f040291 */ /* 0x000fe2000f8e18ff */
[----:B------:R-:W-:Y:S01]  /*3b70*/  LOP3.LUT R2, R2, UR7, RZ, 0x3c, !PT ;  /* 0x0000000702027c12 */ /* 0x000fe2000f8e3cff */
[----:B------:R-:W-:Y:S01]  /*3b80*/  UIADD3 UR7, UPT, UPT, UR5, 0x28, URZ ;  /* 0x0000002805077890 */ /* 0x000fe2000fffe0ff */
[----:B------:R-:W-:Y:S02]  /*3b90*/  UMOV UR13, 0x80004020 ;  /* 0x80004020000d7882 */ /* 0x000fe40000000000 */
[----:B-1----:R-:W-:Y:S01]  /*3ba0*/  @P0 SHF.L.U32 R0, R2, 0x1f, RZ ;  /* 0x0000001f02000819 */ /* 0x002fe200000006ff */
[----:B------:R-:W-:Y:S01]  /*3bb0*/  UMOV UR5, 0x80004020 ;  /* 0x8000402000057882 */ /* 0x000fe20000000000 */
[----:B------:R-:W-:Y:S01]  /*3bc0*/  UMOV UR11, 0x80004020 ;  /* 0x80004020000b7882 */ /* 0x000fe20000000000 */
[----:B------:R-:W-:Y:S01]  /*3bd0*/  UMOV UR9, 0x80004020 ;  /* 0x8000402000097882 */ /* 0x000fe20000000000 */
[----:B------:R2:W3:Y:S01]  /*3be0*/  @P0 SYNCS.PHASECHK.TRANS64.TRYWAIT P2, [UR4], R0 ;  /* 0x00000000ff0005a7 */ /* 0x0004e20008041104 */
[----:B------:R-:W-:Y:S02]  /*3bf0*/  ULEA UR4, UR6, UR21, 0x8 ;  /* 0x0000001506047291 */ /* 0x000fe4000f8e40ff */
[----:B------:R-:W-:Y:S02]  /*3c00*/  UISETP.NE.AND UP0, UPT, UR14, UR19, UPT ;  /* 0x000000130e00728c */ /* 0x000fe4000bf05270 */
[----:B------:R-:W-:Y:S02]  /*3c10*/  UIADD3 UR8, UPT, UPT, UR4, 0x2, URZ ;  /* 0x0000000204087890 */ /* 0x000fe4000fffe0ff */
[----:B------:R-:W-:Y:S01]  /*3c20*/  UIADD3 UR16, UPT, UPT, UR16, -0x1, URZ ;  /* 0xffffffff10107890 */ /* 0x000fe2000fffe0ff */
[----:B------:R-:W-:Y:S02]  /*3c30*/  UMOV UR6, UR15 ;  /* 0x0000000f00067c82 */ /* 0x000fe40008000000 */
[----:B------:R2:W-:Y:S01]  /*3c40*/  UTCQMMA.2CTA gdesc[UR4], gdesc[UR12], tmem[UR18], tmem[UR28], idesc[UR29], UP2 ;  /* 0x00ff1c0c040075ea */ /* 0x0005e20009200312 */
[----:B------:R-:W-:Y:S03]  /*3c50*/  UPLOP3.LUT UP2, UPT, UPT, UPT, UPT, 0x80, 0x8 ;  /* 0x000000000008789c */ /* 0x000fe60003f4f070 */
[----:B------:R2:W-:Y:S01]  /*3c60*/  UTCQMMA.2CTA gdesc[UR8], gdesc[UR10], tmem[UR18], tmem[UR26], idesc[UR27], UPT ;  /* 0x00ff1a0a080075ea */ /* 0x0005e2000ba00312 */
[----:B------:R2:W-:Y:S01]  /*3c70*/  UTCBAR.2CTA.MULTICAST [UR7], URZ, UR20 ;  /* 0x000000ff070073e9 */ /* 0x0005e20008200814 */
[----:B------:R-:W-:Y:S06]  /*3c80*/  BRA.U UP0, `(.L_x_74) ;  /* 0xfffffffd00787547 */ /* 0x000fec000b83ffff */
.L_x_71:
[----:B--2---:R-:W-:Y:S01]  /*3c90*/  UIADD3 UR4, UPT, UPT, UR23, 0xa0, URZ ;  /* 0x000000a017047890 */ /* 0x004fe2000fffe0ff */
[----:B------:R-:W-:-:S08]  /*3ca0*/  UMOV UR14, UR19 ;  /* 0x00000013000e7c82 */ /* 0x000fd00008000000 */
[----:B------:R2:W-:Y:S01]  /*3cb0*/  UTCBAR.2CTA.MULTICAST [UR4], URZ, UR30 ;  /* 0x000000ff040073e9 */ /* 0x0005e2000820081e */
[----:B------:R-:W-:Y:S02]  /*3cc0*/  NOP ;  /* 0x0000000000007918 */ /* 0x000fe40000000000 */
.L_x_69:
[----:B--2---:R-:W-:Y:S01]  /*3cd0*/  UIADD3 UR4, UPT, UPT, UR24, 0x1, URZ ;  /* 0x0000000118047890 */ /* 0x004fe2000fffe0ff */
[----:B------:R-:W-:-:S03]  /*3ce0*/  ISETP.NE.AND P0, PT, R8, 0x2, PT ;  /* 0x000000020800780c */ /* 0x000fc60003f05270 */
[----:B------:R-:W-:Y:S01]  /*3cf0*/  UISETP.NE.AND UP0, UPT, UR4, 0x4, UPT ;  /* 0x000000040400788c */ /* 0x000fe2000bf05270 */
[----:B-1----:R-:W-:Y:S02]  /*3d00*/  SEL R0, RZ, 0x1, P0 ;  /* 0x00000001ff007807 */ /* 0x002fe40000000000 */
[----:B------:R-:W-:Y:S01]  /*3d10*/  SEL R8, R8, RZ, P0 ;  /* 0x000000ff08087207 */ /* 0x000fe20000000000 */
[----:B------:R-:W-:Y:S01]  /*3d20*/  USEL UR5, URZ, 0x1, UP0 ;  /* 0x00000001ff057887 */ /* 0x000fe20008000000 */
[----:B------:R-:W-:Y:S01]  /*3d30*/  LOP3.LUT R3, R3, R0, RZ, 0x3c, !PT ;  /* 0x0000000003037212 */ /* 0x000fe200078e3cff */
[----:B------:R-:W-:-:S04]  /*3d40*/  USEL UR24, UR4, URZ, UP0 ;  /* 0x000000ff04187287 */ /* 0x000fc80008000000 */
[----:B------:R-:W-:Y:S01]  /*3d50*/  LOP3.LUT R9, R9, UR5, RZ, 0x3c, !PT ;  /* 0x0000000509097c12 */ /* 0x000fe2000f8e3cff */
[----:B------:R-:W-:Y:S07]  /*3d60*/  @P1 BRA `(.L_x_75) ;  /* 0xfffffff800b01947 */ /* 0x000fee000383ffff */
[----:B------:R-:W1:Y:S01]  /*3d70*/  S2UR UR8, SR_CgaCtaId ;  /* 0x00000000000879c3 */ /* 0x000e620000008800 */
[----:B------:R-:W-:Y:S01]  /*3d80*/  ELECT P0, URZ, PT ;  /* 0x0000000000ff782f */ /* 0x000fe20003800000 */
[----:B------:R-:W-:Y:S01]  /*3d90*/  HFMA2 R0, -RZ, RZ, 0, 5.9604644775390625e-08 ;  /* 0x00000001ff007431 */ /* 0x000fe200000001ff */
[----:B------:R-:W-:-:S05]  /*3da0*/  UMOV UR4, 0x40 ;  /* 0x0000004000047882 */ /* 0x000fca0000000000 */
[----:B------:R-:W-:Y:S01]  /*3db0*/  UVIRTCOUNT.DEALLOC.SMPOOL 0x80 ;  /* 0x000000800000784c */ /* 0x000fe20000000000 */
[----:B------:R-:W-:Y:S02]  /*3dc0*/  UISETP.NE.AND UP1, UPT, UR33, URZ, UPT ;  /* 0x000000ff2100728c */ /* 0x000fe4000bf25270 */
[----:B-1----:R-:W-:-:S09]  /*3dd0*/  ULEA UR8, UR8, UR4, 0x18 ;  /* 0x0000000408087291 */ /* 0x002fd2000f8ec0ff */
[----:B------:R1:W-:Y:S01]  /*3de0*/  @P0 STS.U8 [UR8+0x1c], R0 ;  /* 0x00001c00ff000988 */ /* 0x0003e20008000008 */
[----:B------:R-:W-:Y:S05]  /*3df0*/  BRA.U UP1, `(.L_x_76) ;  /* 0x0000000101a07547 */ /* 0x000fea000b800000 */
[----:B------:R-:W-:Y:S01]  /*3e00*/  UIADD3 UR7, UPT, UPT, UR17, 0xc0, URZ ;  /* 0x000000c011077890 */ /* 0x000fe2000fffe0ff */
[----:B------:R-:W-:-:S03]  /*3e10*/  SHF.L.U32 R3, R9, 0x1f, RZ ;  /* 0x0000001f09037819 */ /* 0x000fc600000006ff */
[----:B------:R-:W-:-:S09]  /*3e20*/  ULEA UR4, UR24, UR7, 0x3 ;  /* 0x0000000718047291 */ /* 0x000fd2000f8e18ff */
[----:B------:R-:W2:Y:S02]  /*3e30*/  SYNCS.PHASECHK.TRANS64.TRYWAIT P0, [UR4], R3 ;  /* 0x00000003ff0075a7 */ /* 0x000ea40008001104 */
[----:B--2---:R-:W-:Y:S05]  /*3e40*/  @!P0 BRA `(.L_x_77) ;  /* 0x0000004400d48947 */ /* 0x004fea0003800000 */
.L_x_149:
        /* <DEDUP_REMOVED lines=9> */
.L_x_151:
        /* <DEDUP_REMOVED lines=9> */
.L_x_153:
[----:B------:R-:W-:-:S04]  /*3f70*/  UIADD3 UR4, UPT, UPT, UR4, 0x1, URZ ;  /* 0x0000000104047890 */ /* 0x000fc8000fffe0ff */
[----:B------:R-:W-:-:S04]  /*3f80*/  UISETP.NE.AND UP0, UPT, UR4, 0x4, UPT ;  /* 0x000000040400788c */ /* 0x000fc8000bf05270 */
[----:B------:R-:W-:Y:S02]  /*3f90*/  USEL UR5, URZ, 0x1, UP0 ;  /* 0x00000001ff057887 */ /* 0x000fe40008000000 */
[----:B------:R-:W-:-:S04]  /*3fa0*/  USEL UR4, UR4, URZ, UP0 ;  /* 0x000000ff04047287 */ /* 0x000fc80008000000 */
[----:B------:R-:W-:Y:S01]  /*3fb0*/  ULEA UR4, UR4, UR7, 0x3 ;  /* 0x0000000704047291 */ /* 0x000fe2000f8e18ff */
[----:B-1----:R-:W-:-:S04]  /*3fc0*/  LOP3.LUT R3, R2, UR5, RZ, 0x3c, !PT ;  /* 0x0000000502037c12 */ /* 0x002fc8000f8e3cff */
[----:B------:R-:W-:Y:S01]  /*3fd0*/  SHF.L.U32 R3, R3, 0x1f, RZ ;  /* 0x0000001f03037819 */ /* 0x000fe200000006ff */
[----:B------:R-:W-:-:S04]  /*3fe0*/  IMAD.U32 R0, RZ, RZ, UR4 ;  /* 0x00000004ff007e24 */ /* 0x000fc8000f8e00ff */
[----:B------:R1:W2:Y:S03]  /*3ff0*/  SYNCS.PHASECHK.TRANS64.TRYWAIT P0, [R0+URZ], R3 ;  /* 0x00000003000075a7 */ /* 0x0002a600080011ff */
[----:B--2---:R-:W-:Y:S05]  /*4000*/  @!P0 NANOSLEEP.SYNCS 0x989680 ;  /* 0x009896800000895d */ /* 0x004fea0003900000 */
[----:B------:R-:W2:Y:S02]  /*4010*/  @!P0 SYNCS.PHASECHK.TRANS64 P0, [R0+URZ], R3 ;  /* 0x00000003000085a7 */ /* 0x000ea400080010ff */
[----:B--2---:R-:W-:Y:S05]  /*4020*/  @P0 BRA `(.L_x_80) ;  /* 0x0000000000200947 */ /* 0x004fea0003800000 */
.L_x_81:
[----:B--2---:R2:W4:Y:S02]  /*4030*/  SYNCS.PHASECHK.TRANS64.TRYWAIT P0, [R0+URZ], R3 ;  /* 0x00000003000075a7 */ /* 0x00452400080011ff */
[----:B----4-:R-:W-:Y:S05]  /*4040*/  @!P0 NANOSLEEP.SYNCS 0x989680 ;  /* 0x009896800000895d */ /* 0x010fea0003900000 */
[----:B------:R-:W4:Y:S02]  /*4050*/  @!P0 SYNCS.PHASECHK.TRANS64 P0, [R0+URZ], R3 ;  /* 0x00000003000085a7 */ /* 0x000f2400080010ff */
[----:B----4-:R-:W-:Y:S05]  /*4060*/  @!P0 BRA `(.L_x_81) ;  /* 0xfffffffc00f08947 */ /* 0x010fea000383ffff */
[----:B------:R-:W-:Y:S05]  /*4070*/  BRA `(.L_x_80) ;  /* 0x00000000000c7947 */ /* 0x000fea0003800000 */
.L_x_76:
[----:B------:R-:W-:-:S04]  /*4080*/  UIADD3 UR4, UPT, UPT, UR17, 0x100, URZ ;  /* 0x0000010011047890 */ /* 0x000fc8000fffe0ff */
[----:B------:R-:W-:-:S09]  /*4090*/  UPRMT UR4, UR34, 0x654, UR4 ;  /* 0x0000065422047896 */ /* 0x000fd20008000004 */
[----:B------:R-:W-:Y:S03]  /*40a0*/  SYNCS.ARRIVE.TRANS64.RED.A1T0 RZ, [UR4], RZ ;  /* 0x000000ffffff79a7 */ /* 0x000fe60008100404 */
.L_x_80:
[----:B-12---:R-:W-:Y:S01]  /*40b0*/  SHF.L.U32 R3, RZ, 0x1f, RZ ;  /* 0x0000001fff037819 */ /* 0x006fe200000006ff */
[----:B------:R-:W-:Y:S01]  /*40c0*/  UIADD3 UR4, UPT, UPT, UR17, 0x100, URZ ;  /* 0x0000010011047890 */ /* 0x000fe2000fffe0ff */
[----:B------:R-:W-:Y:S02]  /*40d0*/  PLOP3.LUT P0, PT, PT, PT, UP1, 0x80, 0x8 ;  /* 0x000000000008781c */ /* 0x000fe40003f0f018 */
[----:B------:R-:W1:Y:S02]  /*40e0*/  SYNCS.PHASECHK.TRANS64.TRYWAIT P1, [UR17+0x100], R3 ;  /* 0x00010003ff0075a7 */ /* 0x000e640008021111 */
[----:B-1----:R-:W-:Y:S09]  /*40f0*/  @!P1 BRA `(.L_x_82) ;  /* 0x0000004400709947 */ /* 0x002ff20003800000 */
.L_x_155:
[----:B------:R-:W-:Y:S01]  /*4100*/  @!UP1 UPRMT UR4, UR34, 0x654, UR4 ;  /* 0x0000065422049896 */ /* 0x000fe20008000004 */
[----:B------:R-:W-:Y:S01]  /*4110*/  UMOV UR5, 0xffff ;  /* 0x0000ffff00057882 */ /* 0x000fe20000000000 */
[----:B------:R-:W-:-:S07]  /*4120*/  UMOV UR6, 0x1 ;  /* 0x0000000100067882 */ /* 0x000fce0000000000 */
[----:B------:R-:W-:Y:S01]  /*4130*/  @!P0 SYNCS.ARRIVE.TRANS64.RED.A1T0 RZ, [UR4], RZ ;  /* 0x000000ffffff89a7 */ /* 0x000fe20008100404 */
[----:B------:R-:W-:Y:S01]  /*4140*/  NOP ;  /* 0x0000000000007918 */ /* 0x000fe20000000000 */
[----:B-1----:R-:W1:Y:S01]  /*4150*/  LDS R0, [UR8+0x14] ;  /* 0x00001408ff007984 */ /* 0x002e620008000800 */
[----:B------:R-:W-:-:S04]  /*4160*/  ULOP3.LUT UR4, UR32, 0xffff, URZ, 0xc0, !UPT ;  /* 0x0000ffff20047892 */ /* 0x000fc8000f8ec0ff */
[----:B------:R-:W-:-:S04]  /*4170*/  USHF.R.U32.HI UR4, URZ, 0x5, UR4 ;  /* 0x00000005ff047899 */ /* 0x000fc80008011604 */
[----:B------:R-:W-:Y:S02]  /*4180*/  USHF.L.U32 UR5, UR5, UR4, URZ ;  /* 0x0000000405057299 */ /* 0x000fe400080006ff */
[----:B------:R-:W-:-:S04]  /*4190*/  USHF.L.U32 UR4, UR6, UR4, URZ ;  /* 0x0000000406047299 */ /* 0x000fc800080006ff */
[----:B-1----:R-:W-:-:S04]  /*41a0*/  LOP3.LUT R0, R0, UR5, RZ, 0xc0, !PT ;  /* 0x0000000500007c12 */ /* 0x002fc8000f8ec0ff */
[----:B------:R-:W-:-:S13]  /*41b0*/  ISETP.NE.AND P0, PT, R0, UR5, PT ;  /* 0x0000000500007c0c */ /* 0x000fda000bf05270 */
[----:B------:R-:W-:Y:S05]  /*41c0*/  @P0 BRA `(.L_x_83) ;  /* 0x0000000000580947 */ /* 0x000fea0003800000 */
[----:B------:R-:W1:Y:S02]  /*41d0*/  LDS R0, [UR8+0x18] ;  /* 0x00001808ff007984 */ /* 0x000e640008000800 */
[----:B-1----:R-:W-:-:S04]  /*41e0*/  LOP3.LUT R0, R0, UR4, RZ, 0xc0, !PT ;  /* 0x0000000400007c12 */ /* 0x002fc8000f8ec0ff */
[----:B------:R-:W-:-:S13]  /*41f0*/  ISETP.NE.AND P0, PT, R0, UR4, PT ;  /* 0x0000000400007c0c */ /* 0x000fda000bf05270 */
[----:B------:R-:W-:Y:S05]  /*4200*/  @P0 BRA `(.L_x_84) ;  /* 0x00000000003c0947 */ /* 0x000fea0003800000 */
[----:B------:R-:W1:Y:S01]  /*4210*/  S2R R2, SR_LANEID ;  /* 0x0000000000027919 */ /* 0x000e620000000000 */
[----:B------:R-:W-:Y:S01]  /*4220*/  ULOP3.LUT UR5, URZ, UR5, URZ, 0x33, !UPT ;  /* 0x00000005ff057292 */ /* 0x000fe2000f8e33ff */
[----:B------:R-:W-:Y:S01]  /*4230*/  LOP3.LUT R4, RZ, UR4, RZ, 0x33, !PT ;  /* 0x00000004ff047c12 */ /* 0x000fe2000f8e33ff */
[----:B------:R-:W-:Y:S02]  /*4240*/  VOTEU.ANY UR4, UPT, PT ;  /* 0x0000000000047886 */ /* 0x000fe400038e0100 */
[----:B------:R-:W-:Y:S01]  /*4250*/  UFLO.U32 UR4, UR4 ;  /* 0x00000004000472bd */ /* 0x000fe200080e0000 */
[----:B------:R-:W2:Y:S01]  /*4260*/  REDUX UR6, R4 ;  /* 0x00000000040673c4 */ /* 0x000ea20000000000 */
[----:B------:R-:W-:-:S06]  /*4270*/  IMAD.U32 R0, RZ, RZ, UR5 ;  /* 0x00000005ff007e24 */ /* 0x000fcc000f8e00ff */
[----:B------:R4:W-:Y:S01]  /*4280*/  UTCATOMSWS.AND URZ, UR5 ;  /* 0x0000000500ff79e3 */ /* 0x0009e20008000000 */
[----:B------:R-:W3:Y:S01]  /*4290*/  REDUX UR7, R0 ;  /* 0x00000000000773c4 */ /* 0x000ee20000000000 */
[----:B-1----:R-:W-:Y:S01]  /*42a0*/  ISETP.EQ.U32.AND P0, PT, R2, UR4, PT ;  /* 0x0000000402007c0c */ /* 0x002fe2000bf02070 */
[----:B--2---:R-:W-:Y:S01]  /*42b0*/  IMAD.U32 R2, RZ, RZ, UR6 ;  /* 0x00000006ff027e24 */ /* 0x004fe2000f8e00ff */
[----:B---3--:R-:W-:-:S11]  /*42c0*/  MOV R3, UR7 ;  /* 0x0000000700037c02 */ /* 0x008fd60008000f00 */
[----:B------:R4:W-:Y:S04]  /*42d0*/  @P0 ATOMS.AND RZ, [UR8+0x14], R3 ;  /* 0x00001403ffff098c */ /* 0x0009e8000a800008 */
[----:B------:R4:W-:Y:S01]  /*42e0*/  @P0 ATOMS.AND RZ, [UR8+0x18], R2 ;  /* 0x00001802ffff098c */ /* 0x0009e2000a800008 */
[----:B------:R-:W-:Y:S05]  /*42f0*/  BRA `(.L_x_85) ;  /* 0x0000000000147947 */ /* 0x000fea0003800000 */
.L_x_84:
[----:B------:R-:W-:Y:S02]  /*4300*/  MOV R2, 0x4320 ;  /* 0x0000432000027802 */ /* 0x000fe40000000f00 */
[----:B---3-5:R-:W-:Y:S05]  /*4310*/  CALL.REL.NOINC `($__internal_0_$__cuda_sm10x_tcgen05_guardrail_trap_col_being_dealloced_not_returned_by_alloc) ;  /* 0x0000004400c47944 */ /* 0x028fea0003c00000 */
[----:B------:R-:W-:Y:S05]  /*4320*/  BRA `(.L_x_85) ;  /* 0x0000000000087947 */ /* 0x000fea0003800000 */
.L_x_83:
[----:B------:R-:W-:Y:S02]  /*4330*/  MOV R2, 0x4350 ;  /* 0x0000435000027802 */ /* 0x000fe40000000f00 */
[----:B---3-5:R-:W-:Y:S05]  /*4340*/  CALL.REL.NOINC `($__internal_2_$__cuda_sm10x_tcgen05_guardrail_trap_unallocated_columns_being_dealloced) ;  /* 0x0000004400d07944 */ /* 0x028fea0003c00000 */
.L_x_85:
[----:B------:R-:W-:Y:S01]  /*4350*/  NOP ;  /* 0x0000000000007918 */ /* 0x000fe20000000000 */
[----:B----4-:R-:W-:Y:S05]  /*4360*/  EXIT ;  /* 0x000000000000794d */ /* 0x010fea0003800000 */
.L_x_56:
[----:B------:R-:W-:-:S09]  /*4370*/  UISETP.NE.OR UP0, UPT, UR25, 0x3, !UP3 ;  /* 0x000000031900788c */ /* 0x000fd2000df05670 */
[----:B------:R-:W-:Y:S05]  /*4380*/  BRA.U UP0, `(.L_x_86) ;  /* 0x0000000d00b47547 */ /* 0x000fea000b800000 */
[----:B------:R-:W1:Y:S01]  /*4390*/  LDCU UR31, c[0x0][0x370] ;  /* 0x00006e00ff1f77ac */ /* 0x000e620008000800 */
[----:B------:R-:W2:Y:S01]  /*43a0*/  LDC.64 R16, c[0x0][0x348] ;  /* 0x0000d200ff107b82 */ /* 0x000ea20000000a00 */
[----:B------:R-:W-:Y:S02]  /*43b0*/  HFMA2 R13, -RZ, RZ, 0, 0 ;  /* 0x00000000ff0d7431 */ /* 0x000fe400000001ff */
[----:B------:R-:W-:Y:S01]  /*43c0*/  IMAD.MOV.U32 R15, RZ, RZ, 0x1 ;  /* 0x00000001ff0f7424 */ /* 0x000fe200078e00ff */
[----:B------:R-:W1:Y:S01]  /*43d0*/  LDCU.128 UR32, c[0x0][0xb10] ;  /* 0x00016200ff2077ac */ /* 0x000e620008000c00 */
[----:B------:R-:W-:Y:S01]  /*43e0*/  IMAD.MOV.U32 R14, RZ, RZ, RZ ;  /* 0x000000ffff0e7224 */ /* 0x000fe200078e00ff */
[----:B------:R-:W-:Y:S01]  /*43f0*/  MOV R7, 0x1000 ;  /* 0x0000100000077802 */ /* 0x000fe20000000f00 */
[----:B------:R-:W3:Y:S01]  /*4400*/  LDCU UR30, c[0x0][0x374] ;  /* 0x00006e80ff1e77ac */ /* 0x000ee20008000800 */
[----:B------:R-:W4:Y:S01]  /*4410*/  LDC.64 R2, c[0x0][0x888] ;  /* 0x00022200ff027b82 */ /* 0x000f220000000a00 */
[----:B------:R-:W3:Y:S01]  /*4420*/  LDCU UR15, c[0x0][0xb0c] ;  /* 0x00016180ff0f77ac */ /* 0x000ee20008000800 */
[----:B------:R-:W2:Y:S06]  /*4430*/  LDCU UR40, c[0x0][0xb20] ;  /* 0x00016400ff2877ac */ /* 0x000eac0008000800 */
[----:B------:R-:W4:Y:S01]  /*4440*/  LDC.64 R4, c[0x0][0x890] ;  /* 0x00022400ff047b82 */ /* 0x000f220000000a00 */
[----:B------:R-:W2:Y:S01]  /*4450*/  LDCU UR4, c[0x0][0xb30] ;  /* 0x00016600ff0477ac */ /* 0x000ea20008000800 */
[----:B------:R-:W-:Y:S01]  /*4460*/  UMOV UR21, 0x400 ;  /* 0x0000040000157882 */ /* 0x000fe20000000000 */
[----:B-1----:R-:W-:-:S02]  /*4470*/  UIMAD.WIDE.U32 UR6, UR31, UR32, URZ ;  /* 0x000000201f0672a5 */ /* 0x002fc4000f8e00ff */
[----:B---3--:R-:W-:Y:S02]  /*4480*/  UIMAD.WIDE.U32 UR8, UR30, UR35, URZ ;  /* 0x000000231e0872a5 */ /* 0x008fe4000f8e00ff */
[----:B------:R-:W-:Y:S02]  /*4490*/  ULEA UR21, UR46, UR21, 0x18 ;  /* 0x000000152e157291 */ /* 0x000fe4000f8ec0ff */
[----:B------:R-:W-:Y:S02]  /*44a0*/  UPLOP3.LUT UP3, UPT, UPT, UPT, UPT, 0x40, 0x4 ;  /* 0x000000000004789c */ /* 0x000fe40003f6e870 */
[----:B------:R-:W-:Y:S01]  /*44b0*/  UIADD3 UR37, UPT, UPT, UR21, 0x58, URZ ;  /* 0x0000005815257890 */ /* 0x000fe2000fffe0ff */
[----:B------:R-:W-:Y:S01]  /*44c0*/  UMOV UR6, UR7 ;  /* 0x0000000700067c82 */ /* 0x000fe20008000000 */
[----:B------:R-:W-:Y:S01]  /*44d0*/  UMOV UR38, UR9 ;  /* 0x0000000900267c82 */ /* 0x000fe20008000000 */
[----:B------:R-:W-:Y:S02]  /*44e0*/  UISETP.GE.AND UP0, UPT, UR42, 0x1, UPT ;  /* 0x000000012a00788c */ /* 0x000fe4000bf06270 */
[----:B------:R-:W-:Y:S01]  /*44f0*/  UISETP.NE.AND UP4, UPT, UR42, 0x1, UPT ;  /* 0x000000012a00788c */ /* 0x000fe2000bf85270 */
[----:B------:R-:W1:Y:S01]  /*4500*/  LDCU.64 UR22, c[0x0][0xb28] ;  /* 0x00016500ff1677ac */ /* 0x000e620008000a00 */
[----:B------:R-:W-:-:S02]  /*4510*/  UISETP.NE.AND UP6, UPT, UR15, 0x1, UPT ;  /* 0x000000010f00788c */ /* 0x000fc4000bfc5270 */
[----:B------:R-:W-:Y:S02]  /*4520*/  UISETP.NE.AND UP5, UPT, UR34, 0x1, UPT ;  /* 0x000000012200788c */ /* 0x000fe4000bfa5270 */
[----:B------:R-:W-:Y:S02]  /*4530*/  UIADD3 UR25, UPT, UPT, UR21, 0x50, URZ ;  /* 0x0000005015197890 */ /* 0x000fe4000fffe0ff */
[----:B------:R-:W-:Y:S02]  /*4540*/  UPRMT UR37, UR46, 0x654, UR37 ;  /* 0x000006542e257896 */ /* 0x000fe40008000025 */
[----:B------:R-:W-:Y:S02]  /*4550*/  USHF.R.U32.HI UR39, URZ, UR33, UR6 ;  /* 0x00000021ff277299 */ /* 0x000fe40008011606 */
[----:B--2---:R-:W-:Y:S02]  /*4560*/  USHF.R.U32.HI UR38, URZ, UR40, UR38 ;  /* 0x00000028ff267299 */ /* 0x004fe40008011626 */
[----:B------:R-:W-:-:S11]  /*4570*/  UISETP.NE.AND UP2, UPT, UR4, 0x1, UPT ;  /* 0x000000010400788c */ /* 0x000fd6000bf45270 */
.L_x_95:
[C---:B------:R-:W-:Y:S02]  /*4580*/  LEA R12, R14.reuse, UR21, 0x3 ;  /* 0x000000150e0c7c11 */ /* 0x040fe4000f8e18ff */
[----:B------:R-:W-:Y:S02]  /*4590*/  SHF.L.U32 R9, R13, 0x1f, RZ ;  /* 0x0000001f0d097819 */ /* 0x000fe400000006ff */
[----:B------:R-:W-:Y:S02]  /*45a0*/  LEA R10, R14, UR21, 0x4 ;  /* 0x000000150e0a7c11 */ /* 0x000fe4000f8e20ff */
[----:B------:R-:W2:Y:S02]  /*45b0*/  SYNCS.PHASECHK.TRANS64.TRYWAIT P0, [R12+URZ+0x80], R9 ;  /* 0x000080090c0075a7 */ /* 0x000ea400080011ff */
[----:B--23--:R-:W-:Y:S05]  /*45c0*/  @!P0 BRA `(.L_x_87) ;  /* 0x0000004000548947 */ /* 0x00cfea0003800000 */
.L_x_156:
[----:B--2---:R-:W2:Y:S01]  /*45d0*/  LDS.128 R8, [R10+0x110] ;  /* 0x000110000a087984 */ /* 0x004ea20000000c00 */
[----:B------:R-:W-:Y:S01]  /*45e0*/  UISETP.GE.AND UP0, UPT, UR42, 0x1, UPT ;  /* 0x000000012a00788c */ /* 0x000fe2000bf06270 */
[----:B------:R-:W-:Y:S01]  /*45f0*/  @!PT LDS RZ, [RZ] ;  /* 0x00000000fffff984 */ /* 0x000fe20000000800 */
[----:B------:R-:W-:Y:S01]  /*4600*/  @!PT LDS RZ, [RZ] ;  /* 0x00000000fffff984 */ /* 0x000fe20000000800 */
[----:B------:R-:W-:Y:S01]  /*4610*/  @!PT LDS RZ, [RZ] ;  /* 0x00000000fffff984 */ /* 0x000fe20000000800 */
[----:B------:R-:W-:Y:S01]  /*4620*/  @!PT LDS RZ, [RZ] ;  /* 0x00000000fffff984 */ /* 0x000fe20000000800 */
[----:B------:R3:W-:Y:S06]  /*4630*/  MEMBAR.ALL.CTA ;  /* 0x0000000000007992 */ /* 0x0007ec0000008000 */
[----:B---3--:R-:W3:Y:S01]  /*4640*/  FENCE.VIEW.ASYNC.S ;  /* 0x00000000000073c6 */ /* 0x008ee20000000000 */
[----:B--2---:R-:W-:Y:S11]  /*4650*/  LOP3.LUT P0, RZ, R10, 0x1, RZ, 0xc0, !PT ;  /* 0x000000010aff7812 */ /* 0x004ff6000780c0ff */
[----:B------:R-:W-:Y:S02]  /*4660*/  @!UPT UIADD3 URZ, UPT, UPT, URZ, URZ, URZ ;  /* 0x000000fffffff290 */ /* 0x000fe4000fffe0ff */
[----:B---3--:R-:W-:Y:S01]  /*4670*/  VOTEU.ANY UP1, P0 ;  /* 0x0000000000ff7886 */ /* 0x008fe20000020100 */
[----:B------:R-:W-:Y:S11]  /*4680*/  PLOP3.LUT P0, PT, PT, PT, UP1, 0x80, 0x8 ;  /* 0x000000000008781c */ /* 0x000ff60003f0f018 */
[----:B------:R-:W-:Y:S02]  /*4690*/  @!UPT UIADD3 URZ, UPT, UPT, URZ, URZ, URZ ;  /* 0x000000fffffff290 */ /* 0x000fe4000fffe0ff */
[----:B------:R-:W-:Y:S02]  /*46a0*/  @P0 SHF.R.U32.HI R0, RZ, 0x10, R9 ;  /* 0x00000010ff000819 */ /* 0x000fe40000011609 */
[----:B------:R-:W-:Y:S02]  /*46b0*/  @P0 MOV R6, R8 ;  /* 0x0000000800060202 */ /* 0x000fe40000000f00 */
[----:B------:R-:W-:Y:S01]  /*46c0*/  @P0 R2UR UR4, R0 ;  /* 0x00000000000402ca */ /* 0x000fe200000e0000 */
[----:B------:R-:W-:Y:S01]  /*46d0*/  VIADD R0, R12, 0x90 ;  /* 0x000000900c007836 */ /* 0x000fe20000000000 */
[----:B------:R-:W-:Y:S02]  /*46e0*/  @P0 LOP3.LUT R8, R9, 0xffff, RZ, 0xc0, !PT ;  /* 0x0000ffff09080812 */ /* 0x000fe400078ec0ff */
[----:B------:R-:W-:Y:S02]  /*46f0*/  @P0 R2UR UR6, R6 ;  /* 0x00000000060602ca */ /* 0x000fe400000e0000 */
[----:B------:R-:W-:Y:S02]  /*4700*/  PRMT R0, RZ, 0x654, R0 ;  /* 0x00000654ff007816 */ /* 0x000fe40000000000 */
[----:B------:R-:W-:Y:S02]  /*4710*/  @P0 R2UR UR5, R8 ;  /* 0x00000000080502ca */ /* 0x000fe400000e0000 */
[----:B------:R2:W-:Y:S03]  /*4720*/  SYNCS.ARRIVE.TRANS64.RED.A1T0 RZ, [R0+URZ], RZ ;  /* 0x000000ff00ff79a7 */ /* 0x0005e600081004ff */
[----:B------:R-:W-:Y:S04]  /*4730*/  @UP1 UMOV UR29, UR4 ;  /* 0x00000004001d1c82 */ /* 0x000fe80008000000 */
[----:B------:R-:W-:Y:S04]  /*4740*/  @UP1 UMOV UR14, UR6 ;  /* 0x00000006000e1c82 */ /* 0x000fe80008000000 */
[----:B------:R-:W-:Y:S01]  /*4750*/  @UP1 UMOV UR13, UR5 ;  /* 0x00000005000d1c82 */ /* 0x000fe20008000000 */
[----:B------:R-:W-:Y:S05]  /*4760*/  BRA.U !UP0, `(.L_x_88) ;  /* 0x0000000108a47547 */ /* 0x000fea000b800000 */
[----:B------:R-:W-:Y:S02]  /*4770*/  UIMAD.WIDE.U32 UR8, UR13, UR35, URZ ;  /* 0x000000230d0872a5 */ /* 0x000fe4000f8e00ff */
[----:B------:R-:W-:Y:S02]  /*4780*/  UIMAD.WIDE.U32 UR10, UR14, UR32, URZ ;  /* 0x000000200e0a72a5 */ /* 0x000fe4000f8e00ff */
[----:B------:R-:W-:Y:S02]  /*4790*/  USEL UR4, UR30, UR38, !UP5 ;  /* 0x000000261e047287 */ /* 0x000fe4000e800000 */
[----:B------:R-:W-:Y:S02]  /*47a0*/  USEL UR7, UR31, UR39, !UP6 ;  /* 0x000000271f077287 */ /* 0x000fe4000f000000 */
[----:B-1----:R-:W-:Y:S02]  /*47b0*/  UIMAD.WIDE.U32 UR16, UR4, UR22, URZ ;  /* 0x00000016041072a5 */ /* 0x002fe4000f8e00ff */
[----:B------:R-:W-:Y:S01]  /*47c0*/  UIMAD.WIDE.U32 UR18, UR7, UR22, URZ ;  /* 0x00000016071272a5 */ /* 0x000fe2000f8e00ff */
[----:B------:R-:W-:Y:S02]  /*47d0*/  UMOV UR5, UR9 ;  /* 0x0000000900057c82 */ /* 0x000fe40008000000 */
[----:B------:R-:W-:Y:S03]  /*47e0*/  USHF.R.U32.HI UR6, URZ, UR40, UR5 ;  /* 0x00000028ff067299 */ /* 0x000fe60008011605 */
[----:B------:R-:W-:Y:S01]  /*47f0*/  UMOV UR5, UR11 ;  /* 0x0000000b00057c82 */ /* 0x000fe20008000000 */
[----:B------:R-:W-:Y:S02]  /*4800*/  USEL UR6, UR13, UR6, !UP5 ;  /* 0x000000060d067287 */ /* 0x000fe4000e800000 */
[----:B------:R-:W-:Y:S02]  /*4810*/  USHF.R.U32.HI UR8, URZ, UR33, UR5 ;  /* 0x00000021ff087299 */ /* 0x000fe40008011605 */
[----:B------:R-:W-:Y:S01]  /*4820*/  UIMAD.WIDE.U32 UR10, UR6, UR22, URZ ;  /* 0x00000016060a72a5 */ /* 0x000fe2000f8e00ff */
[----:B------:R-:W-:Y:S02]  /*4830*/  UMOV UR5, UR17 ;  /* 0x0000001100057c82 */ /* 0x000fe40008000000 */
[----:B------:R-:W-:Y:S03]  /*4840*/  @UP4 USHF.R.U32.HI UR4, URZ, UR23, UR5 ;  /* 0x00000017ff044299 */ /* 0x000fe60008011605 */
[----:B------:R-:W-:Y:S01]  /*4850*/  UMOV UR5, UR19 ;  /* 0x0000001300057c82 */ /* 0x000fe20008000000 */
[----:B------:R-:W-:Y:S02]  /*4860*/  UIMAD UR4, UR42, UR4, URZ ;  /* 0x000000042a0472a4 */ /* 0x000fe4000f8e02ff */
[----:B------:R-:W-:Y:S02]  /*4870*/  @UP4 USHF.R.U32.HI UR7, URZ, UR23, UR5 ;  /* 0x00000017ff074299 */ /* 0x000fe40008011605 */
[----:B------:R-:W-:Y:S02]  /*4880*/  USEL UR5, UR14, UR8, !UP6 ;  /* 0x000000080e057287 */ /* 0x000fe4000f000000 */
[----:B------:R-:W-:Y:S02]  /*4890*/  UIMAD UR8, UR42, UR7, URZ ;  /* 0x000000072a0872a4 */ /* 0x000fe4000f8e02ff */
[----:B------:R-:W-:Y:S03]  /*48a0*/  UISETP.GE.AND UP0, UPT, UR6, UR4, UPT ;  /* 0x000000040600728c */ /* 0x000fe6000bf06270 */
[----:B------:R-:W-:Y:S01]  /*48b0*/  UMOV UR4, UR11 ;  /* 0x0000000b00047c82 */ /* 0x000fe20008000000 */
[----:B------:R-:W-:Y:S02]  /*48c0*/  UISETP.GE.OR UP0, UPT, UR5, UR8, UP0 ;  /* 0x000000080500728c */ /* 0x000fe40008706670 */
[----:B------:R-:W-:Y:S02]  /*48d0*/  USHF.R.U32.HI UR4, URZ, UR23, UR4 ;  /* 0x00000017ff047299 */ /* 0x000fe40008011604 */
[----:B------:R-:W-:Y:S02]  /*48e0*/  UIMAD.WIDE.U32 UR8, UR5, UR22, URZ ;  /* 0x00000016050872a5 */ /* 0x000fe4000f8e00ff */
[----:B------:R-:W-:Y:S04]  /*48f0*/  USEL UR10, UR6, UR4, !UP4 ;  /* 0x00000004060a7287 */ /* 0x000fe8000e000000 */
[----:B------:R-:W-:Y:S01]  /*4900*/  UIADD3 UR11, UPT, UPT, -UR10, URZ, URZ ;  /* 0x000000ff0a0b7290 */ /* 0x000fe2000fffe1ff */
[----:B------:R-:W-:Y:S02]  /*4910*/  @!UP0 UMOV UR4, UR9 ;  /* 0x0000000900048c82 */ /* 0x000fe40008000000 */
[----:B------:R-:W-:Y:S02]  /*4920*/  @!UP0 USHF.R.U32.HI UR4, URZ, UR23, UR4 ;  /* 0x00000017ff048299 */ /* 0x000fe40008011604 */
[----:B------:R-:W-:Y:S02]  /*4930*/  UIMAD UR8, UR42, UR11, UR6 ;  /* 0x0000000b2a0872a4 */ /* 0x000fe4000f8e0206 */
[----:B------:R-:W-:Y:S04]  /*4940*/  @!UP0 USEL UR4, UR5, UR4, !UP4 ;  /* 0x0000000405048287 */ /* 0x000fe8000e000000 */
[----:B------:R-:W-:Y:S02]  /*4950*/  @!UP0 UIMAD UR8, UR7, UR8, UR4 ;  /* 0x00000008070882a4 */ /* 0x000fe4000f8e0204 */
[----:B------:R-:W-:Y:S02]  /*4960*/  @!UP0 UIADD3 UR9, UPT, UPT, UR10, -UR4, URZ ;  /* 0x800000040a098290 */ /* 0x000fe4000fffe0ff */
[----:B------:R-:W-:Y:S02]  /*4970*/  UIADD3 UR4, UPT, UPT, -UR5, URZ, URZ ;  /* 0x000000ff05047290 */ /* 0x000fe4000fffe1ff */
[----:B------:R-:W-:Y:S02]  /*4980*/  UIADD3 UR7, UPT, UPT, -UR6, URZ, URZ ;  /* 0x000000ff06077290 */ /* 0x000fe4000fffe1ff */
[----:B------:R-:W-:Y:S02]  /*4990*/  @!UP0 UIMAD UR6, UR9, UR42, UR5 ;  /* 0x0000002a090682a4 */ /* 0x000fe4000f8e0205 */
[----:B------:R-:W-:Y:S02]  /*49a0*/  UIMAD UR14, UR15, UR4, UR14 ;  /* 0x000000040f0e72a4 */ /* 0x000fe4000f8e020e */
[----:B------:R-:W-:Y:S01]  /*49b0*/  UIMAD UR4, UR34, UR7, UR13 ;  /* 0x00000007220472a4 */ /* 0x000fe2000f8e020d */
[----:B------:R-:W-:Y:S02]  /*49c0*/  @!UP0 UMOV UR5, UR8 ;  /* 0x0000000800058c82 */ /* 0x000fe40008000000 */
[----:B------:R-:W-:Y:S02]  /*49d0*/  UIMAD UR14, UR5, UR15, UR14 ;  /* 0x0000000f050e72a4 */ /* 0x000fe4000f8e020e */
[----:B------:R-:W-:Y:S11]  /*49e0*/  UIMAD UR13, UR6, UR34, UR4 ;  /* 0x00000022060d72a4 */ /* 0x000ff6000f8e0204 */
[----:B------:R-:W-:Y:S01]  /*49f0*/  @!UPT UIADD3 URZ, UPT, UPT, URZ, URZ, URZ ;  /* 0x000000fffffff290 */ /* 0x000fe2000fffe0ff */
.L_x_88:
[----:B------:R-:W3:Y:S01]  /*4a00*/  @!UP2 LDCU.128 UR8, c[0x0][0xb10] ;  /* 0x00016200ff08a7ac */ /* 0x000ee20008000c00 */
[C---:B----4-:R-:W-:Y:S02]  /*4a10*/  ISETP.NE.U32.AND P1, PT, R4.reuse, RZ, PT ;  /* 0x000000ff0400720c */ /* 0x050fe40003f25070 */
[----:B------:R-:W-:Y:S02]  /*4a20*/  ISETP.NE.U32.AND P0, PT, R4, RZ, PT ;  /* 0x000000ff0400720c */ /* 0x000fe40003f05070 */
[C---:B------:R-:W-:Y:S02]  /*4a30*/  ISETP.NE.AND.EX P1, PT, R5.reuse, RZ, PT, P1 ;  /* 0x000000ff0500720c */ /* 0x040fe40003f25310 */
[----:B------:R-:W-:Y:S01]  /*4a40*/  ISETP.NE.AND.EX P0, PT, R5, RZ, PT, P0 ;  /* 0x000000ff0500720c */ /* 0x000fe20003f05300 */
[----:B------:R-:W4:Y:S01]  /*4a50*/  @!UP2 LDCU UR5, c[0x0][0xb0c] ;  /* 0x00016180ff05a7ac */ /* 0x000f220008000800 */
[----:B------:R-:W-:Y:S01]  /*4a60*/  SHF.L.U32 R9, R15, 0x1f, RZ ;  /* 0x0000001f0f097819 */ /* 0x000fe200000006ff */
[----:B------:R-:W-:Y:S02]  /*4a70*/  USHF.L.U32 UR26, UR24, 0x7, URZ ;  /* 0x00000007181a7899 */ /* 0x000fe400080006ff */
[----:B------:R-:W-:Y:S02]  /*4a80*/  USHF.L.U32 UR27, UR20, 0x6, URZ ;  /* 0x00000006141b7899 */ /* 0x000fe400080006ff */
[----:B---3--:R-:W-:Y:S07]  /*4a90*/  UIMAD.WIDE.U32 UR6, UR14, UR8, URZ ;  /* 0x000000080e0672a5 */ /* 0x008fee000f8e00ff */
[----:B------:R-:W-:Y:S01]  /*4aa0*/  @!UP2 UMOV UR4, UR7 ;  /* 0x000000070004ac82 */ /* 0x000fe20008000000 */
[----:B----4-:R-:W-:Y:S02]  /*4ab0*/  @!UP2 UISETP.NE.AND UP0, UPT, UR5, 0x1, UPT ;  /* 0x000000010500a88c */ /* 0x010fe4000bf05270 */
[----:B------:R-:W-:Y:S02]  /*4ac0*/  @!UP2 USHF.R.U32.HI UR4, URZ, UR9, UR4 ;  /* 0x00000009ff04a299 */ /* 0x000fe40008011604 */
[----:B------:R-:W-:Y:S02]  /*4ad0*/  UIMAD.WIDE.U32 UR6, UR13, UR11, URZ ;  /* 0x0000000b0d0672a5 */ /* 0x000fe4000f8e00ff */
[----:B------:R-:W-:Y:S02]  /*4ae0*/  @!UP2 USEL UR8, UR14, UR4, !UP0 ;  /* 0x000000040e08a287 */ /* 0x000fe4000c000000 */
[----:B------:R-:W-:Y:S03]  /*4af0*/  @!UP2 UISETP.NE.AND UP0, UPT, UR10, 0x1, UPT ;  /* 0x000000010a00a88c */ /* 0x000fe6000bf05270 */
[----:B------:R-:W-:Y:S02]  /*4b00*/  @!UP2 UMOV UR6, UR7 ;  /* 0x000000070006ac82 */ /* 0x000fe40008000000 */
[----:B------:R-:W3:Y:S02]  /*4b10*/  @!UP2 LDCU UR4, c[0x0][0xb20] ;  /* 0x00016400ff04a7ac */ /* 0x000ee40008000800 */
[----:B---3--:R-:W-:Y:S04]  /*4b20*/  @!UP2 USHF.R.U32.HI UR6, URZ, UR4, UR6 ;  /* 0x00000004ff06a299 */ /* 0x008fe80008011606 */
[----:B------:R-:W-:Y:S04]  /*4b30*/  @!UP2 USEL UR6, UR13, UR6, !UP0 ;  /* 0x000000060d06a287 */ /* 0x000fe8000c000000 */
[----:B------:R-:W-:Y:S02]  /*4b40*/  @!UP2 UIADD3 UR4, UPT, UPT, -UR8, UR6, URZ ;  /* 0x000000060804a290 */ /* 0x000fe4000fffe1ff */
[----:B------:R-:W-:Y:S02]  /*4b50*/  @!UP2 UIADD3 UR6, UPT, UPT, UR8, -UR6, URZ ;  /* 0x800000060806a290 */ /* 0x000fe4000fffe0ff */
[----:B------:R-:W-:Y:S02]  /*4b60*/  @!UP2 UIMAD UR14, UR4, UR5, UR14 ;  /* 0x00000005040ea2a4 */ /* 0x000fe4000f8e020e */
[----:B------:R-:W-:Y:S01]  /*4b70*/  @!UP2 UIMAD UR13, UR6, UR10, UR13 ;  /* 0x0000000a060da2a4 */ /* 0x000fe2000f8e020d */
[----:B------:R-:W-:Y:S11]  /*4b80*/  BRA.U UP3, `(.L_x_89) ;  /* 0x0000000103107547 */ /* 0x000ff6000b800000 */
[----:B--2---:R-:W-:Y:S04]  /*4b90*/  MOV R0, UR41 ;  /* 0x0000002900007c02 */ /* 0x004fe80008000f00 */
[----:B------:R-:W-:Y:S04]  /*4ba0*/  SHF.L.U32 R11, R0, 0x1f, RZ ;  /* 0x0000001f000b7819 */ /* 0x000fe800000006ff */
[----:B------:R-:W2:Y:S02]  /*4bb0*/  SYNCS.PHASECHK.TRANS64.TRYWAIT P2, [UR21+0x78], R11 ;  /* 0x0000780bff0075a7 */ /* 0x000ea40008041115 */
[----:B--2---:R-:W-:Y:S05]  /*4bc0*/  @!P2 BRA `(.L_x_90) ;  /* 0x0000003800e8a947 */ /* 0x004fea0003800000 */
.L_x_89:
[----:B------:R-:W-:Y:S05]  /*4bd0*/  @!P1 BRA `(.L_x_91) ;  /* 0x0000000000309947 */ /* 0x000fea0003800000 */
[----:B------:R-:W-:Y:S01]  /*4be0*/  ISETP.NE.U32.AND P1, PT, R2, RZ, PT ;  /* 0x000000ff0200720c */ /* 0x000fe20003f25070 */
[----:B------:R-:W3:Y:S01]  /*4bf0*/  LDCU.64 UR4, c[0x0][0x358] ;  /* 0x00006b00ff0477ac */ /* 0x000ee20008000a00 */
[----:B------:R-:W-:Y:S02]  /*4c00*/  IMAD.MOV.U32 R86, RZ, RZ, 0x1 ;  /* 0x00000001ff567424 */ /* 0x000fe400078e00ff */
[----:B------:R-:W-:Y:S11]  /*4c10*/  ISETP.NE.AND.EX P1, PT, R3, RZ, PT, P1 ;  /* 0x000000ff0300720c */ /* 0x000ff60003f25310 */
[----:B------:R-:W-:Y:S02]  /*4c20*/  @!UPT UIADD3 URZ, UPT, UPT, URZ, URZ, URZ ;  /* 0x000000fffffff290 */ /* 0x000fe4000fffe0ff */
[----:B--2---:R-:W2:Y:S01]  /*4c30*/  @P1 LDC.64 R10, c[0x0][0x888] ;  /* 0x00022200ff0a1b82 */ /* 0x004ea20000000a00 */
[----:B------:R-:W-:Y:S04]  /*4c40*/  @P1 IMAD R0, R4, UR36, RZ ;  /* 0x0000002404001c24 */ /* 0x000fe8000f8e02ff */
[----:B--2---:R-:W-:Y:S04]  /*4c50*/  @P1 IMAD.WIDE R10, R0, 0x4, R10 ;  /* 0x00000004000a1825 */ /* 0x004fe800078e020a */
[----:B------:R-:W-:Y:S01]  /*4c60*/  HFMA2 R0, -RZ, RZ, 0, 5.9604644775390625e-08 ;  /* 0x00000001ff007431 */ /* 0x000fe200000001ff */
[----:B---3-5:R3:W5:Y:S04]  /*4c70*/  @P1 LDG.E R41, desc[UR4][R10.64] ;  /* 0x000000040a291981 */ /* 0x028768000c1e1900 */
[----:B------:R-:W-:Y:S01]  /*4c80*/  @!P1 PRMT R86, R0, 0x7610, R86 ;  /* 0x0000761000569816 */ /* 0x000fe20000000056 */
[----:B---3--:R-:W4:Y:S06]  /*4c90*/  @!P1 LDC R41, c[0x0][0x880] ;  /* 0x00022000ff299b82 */ /* 0x008f2c0000000800 */
.L_x_91:
[----:B----45:R-:W-:Y:S01]  /*4ca0*/  @!P0 FSETP.EQ.AND P1, PT, R41, RZ, PT ;  /* 0x000000ff2900820b */ /* 0x030fe20003f22000 */
[----:B------:R-:W-:Y:S01]  /*4cb0*/  @!UPT UIADD3 URZ, UPT, UPT, URZ, URZ, URZ ;  /* 0x000000fffffff290 */ /* 0x000fe2000fffe0ff */
[----:B------:R-:W-:Y:S11]  /*4cc0*/  @!P0 BRA `(.L_x_92) ;  /* 0x0000000000188947 */ /* 0x000ff60003800000 */
[----:B------:R-:W-:Y:S02]  /*4cd0*/  LOP3.LUT P0, RZ, R86, 0xff, RZ, 0xc0, !PT ;  /* 0x000000ff56ff7812 */ /* 0x000fe4000780c0ff */
[----:B------:R-:W-:Y:S04]  /*4ce0*/  ISETP.NE.U32.AND P1, PT, R2, RZ, PT ;  /* 0x000000ff0200720c */ /* 0x000fe80003f25070 */
[----:B------:R-:W-:Y:S04]  /*4cf0*/  ISETP.NE.AND.EX P1, PT, R3, RZ, PT, P1 ;  /* 0x000000ff0300720c */ /* 0x000fe80003f25310 */
[----:B------:R-:W-:Y:S03]  /*4d00*/  PLOP3.LUT P1, PT, P1, PT, PT, 0x8, 0x80 ;  /* 0x000000000080781c */ /* 0x000fe60000f2e170 */
[----:B------:R-:W-:Y:S11]  /*4d10*/  @P0 FSETP.EQ.AND P1, PT, R41, RZ, PT ;  /* 0x000000ff2900020b */ /* 0x000ff60003f22000 */
[----:B------:R-:W-:Y:S02]  /*4d20*/  @!UPT UIADD3 URZ, UPT, UPT, URZ, URZ, URZ ;  /* 0x000000fffffff290 */ /* 0x000fe4000fffe0ff */
.L_x_92:
[----:B------:R-:W3:Y:S01]  /*4d30*/  SYNCS.PHASECHK.TRANS64.TRYWAIT P2, [UR21+0x60], R9 ;  /* 0x00006009ff0075a7 */ /* 0x000ee20008041115 */
[----:B------:R-:W-:Y:S04]  /*4d40*/  ELECT P0, URZ, PT ;  /* 0x0000000000ff782f */ /* 0x000fe80003800000 */
[----:B------:R-:W-:Y:S11]  /*4d50*/  PLOP3.LUT P1, PT, P1, P0, PT, 0xf2, 0x2f ;  /* 0x00000000002f781c */ /* 0x000ff60000f21e72 */
[----:B------:R-:W-:Y:S02]  /*4d60*/  @!UPT UIADD3 URZ, UPT, UPT, URZ, URZ, URZ ;  /* 0x000000fffffff290 */ /* 0x000fe4000fffe0ff */
[----:B------:R-:W-:Y:S05]  /*4d70*/  @!P1 IADD3 R8, P0, PT, R16, 0x580, RZ ;  /* 0x0000058010089810 */ /* 0x000fea0007f1e0ff */
[----:B------:R-:W-:Y:S01]  /*4d80*/  @!P1 IMAD.X R6, RZ, RZ, R17, P0 ;  /* 0x000000ffff069224 */ /* 0x000fe200000e0611 */
[----:B---3--:R-:W-:Y:S07]  /*4d90*/  @!P2 BRA `(.L_x_93) ;  /* 0x00000038008ca947 */ /* 0x008fee0003800000 */
.L_x_159:
[----:B------:R-:W-:Y:S01]  /*4da0*/  @!P1 R2UR UR5, R8 ;  /* 0x00000000080592ca */ /* 0x000fe200000e0000 */
[----:B------:R-:W-:Y:S01]  /*4db0*/  VOTEU.ALL UP0, P1 ;  /* 0x0000000000ff7886 */ /* 0x000fe20000800000 */
[----:B------:R-:W-:Y:S01]  /*4dc0*/  @!P1 R2UR UR4, R6 ;  /* 0x00000000060492ca */ /* 0x000fe200000e0000 */
[----:B------:R-:W-:Y:S01]  /*4dd0*/  UMOV UR16, 0x0 ;  /* 0x0000000000107882 */ /* 0x000fe20000000000 */
[----:B------:R-:W-:Y:S01]  /*4de0*/  UMOV UR17, 0x10000000 ;  /* 0x1000000000117882 */ /* 0x000fe20000000000 */
[----:B------:R-:W-:Y:S01]  /*4df0*/  UMOV UR28, UR36 ;  /* 0x00000024001c7c82 */ /* 0x000fe20008000000 */
[----:B------:R-:W-:Y:S01]  /*4e00*/  @!UP0 UIADD3 UR24, UPT, UPT, UR21, 0x200, URZ ;  /* 0x0000020015188890 */ /* 0x000fe2000fffe0ff */
[----:B--2---:R-:W-:Y:S01]  /*4e10*/  @!P1 IMAD.MOV.U32 R0, RZ, RZ, 0x1000 ;  /* 0x00001000ff009424 */ /* 0x004fe200078e00ff */
[----:B------:R-:W-:Y:S01]  /*4e20*/  @!UP0 UIADD3 UR10, UPT, UPT, UR26, 0x40, URZ ;  /* 0x000000401a0a8890 */ /* 0x000fe2000fffe0ff */
[----:B------:R-:W-:Y:S01]  /*4e30*/  VIADD R14, R14, 0x1 ;  /* 0x000000010e0e7836 */ /* 0x000fe20000000000 */
[----:B------:R-:W-:Y:S01]  /*4e40*/  @!UP0 UIADD3 UR8, UPT, UPT, UR21, 0xa00, URZ ;  /* 0x00000a0015088890 */ /* 0x000fe2000fffe0ff */
[----:B------:R-:W-:Y:S02]  /*4e50*/  VOTEU.ALL UP0, P1 ;  /* 0x0000000000ff7886 */ /* 0x000fe40000800000 */
[----:B------:R-:W-:Y:S01]  /*4e60*/  IMAD.U32 R10, RZ, RZ, UR5 ;  /* 0x00000005ff0a7e24 */ /* 0x000fe2000f8e00ff */
[----:B------:R-:W-:Y:S01]  /*4e70*/  UMOV UR9, UR25 ;  /* 0x0000001900097c82 */ /* 0x000fe20008000000 */
[----:B------:R-:W-:Y:S01]  /*4e80*/  IMAD.U32 R11, RZ, RZ, UR4 ;  /* 0x00000004ff0b7e24 */ /* 0x000fe2000f8e00ff */
[----:B------:R-:W-:Y:S01]  /*4e90*/  UMOV UR11, UR27 ;  /* 0x0000001b000b7c82 */ /* 0x000fe20008000000 */
[----:B------:R-:W-:Y:S01]  /*4ea0*/  UMOV UR12, UR36 ;  /* 0x00000024000c7c82 */ /* 0x000fe20008000000 */
[----:B------:R-:W-:Y:S01]  /*4eb0*/  @!P1 R2UR UR4, R10 ;  /* 0x000000000a0492ca */ /* 0x000fe200000e0000 */
[----:B------:R-:W-:Y:S01]  /*4ec0*/  UPRMT UR6, UR46, 0x654, UR25 ;  /* 0x000006542e067896 */ /* 0x000fe20008000019 */
[----:B------:R-:W-:Y:S11]  /*4ed0*/  @!P1 R2UR UR5, R11 ;  /* 0x000000000b0592ca */ /* 0x000ff600000e0000 */
[----:B------:R-:W-:Y:S02]  /*4ee0*/  @!UPT UIADD3 URZ, UPT, UPT, URZ, URZ, URZ ;  /* 0x000000fffffff290 */ /* 0x000fe4000fffe0ff */
[----:B------:R2:W-:Y:S01]  /*4ef0*/  @!UP0 UTMALDG.3D [UR24], [UR4], desc[UR16] ;  /* 0x00001018040085b4 */ /* 0x0005e20008011000 */
[----:B------:R-:W-:Y:S05]  /*4f00*/  VOTEU.ALL UP0, P1 ;  /* 0x0000000000ff7886 */ /* 0x000fea0000800000 */
[----:B------:R2:W-:Y:S01]  /*4f10*/  @!UP0 UTMALDG.3D [UR8], [UR4], desc[UR16] ;  /* 0x00001008040085b4 */ /* 0x0005e20008011000 */
[----:B------:R2:W-:Y:S01]  /*4f20*/  @!P1 SYNCS.ARRIVE.TRANS64.RED.A0TR RZ, [UR21+0x50], R0 ;  /* 0x00005000ffff99a7 */ /* 0x0005e20008300415 */
[----:B------:R-:W-:Y:S01]  /*4f30*/  SYNCS.ARRIVE.TRANS64.RED.A1T0 RZ, [UR6], RZ ;  /* 0x000000ffffff79a7 */ /* 0x000fe20008100406 */
[----:B------:R-:W3:Y:S02]  /*4f40*/  SYNCS.PHASECHK.TRANS64.TRYWAIT P0, [UR21+0x68], R9 ;  /* 0x00006809ff0075a7 */ /* 0x000ee40008001115 */
[----:B--23--:R-:W-:Y:S05]  /*4f50*/  @!P0 BRA `(.L_x_94) ;  /* 0x0000003800348947 */ /* 0x00cfea0003800000 */
.L_x_161:
[----:B------:R-:W-:Y:S01]  /*4f60*/  UIADD3 UR24, UPT, UPT, UR13, UR63, URZ ;  /* 0x0000003f0d187290 */ /* 0x000fe2000fffe0ff */
[----:B------:R-:W-:Y:S01]  /*4f70*/  @!P1 IADD3 R6, P0, PT, R16, 0x580, RZ ;  /* 0x0000058010069810 */ /* 0x000fe20007f1e0ff */
[----:B------:R-:W-:Y:S01]  /*4f80*/  UPLOP3.LUT UP3, UPT, UPT, UPT, UPT, 0x80, 0x8 ;  /* 0x000000000008789c */ /* 0x000fe20003f6f070 */
[----:B------:R-:W-:Y:S01]  /*4f90*/  R2UR UR28, R88 ;  /* 0x00000000581c72ca */ /* 0x000fe200000e0000 */
[----:B------:R-:W-:Y:S01]  /*4fa0*/  VOTEU.ALL UP0, P1 ;  /* 0x0000000000ff7886 */ /* 0x000fe20000800000 */
[----:B------:R-:W-:Y:S01]  /*4fb0*/  @!P1 R2UR UR5, R6 ;  /* 0x00000000060592ca */ /* 0x000fe200000e0000 */
[----:B--2---:R-:W-:Y:S01]  /*4fc0*/  @!P1 IMAD.X R0, RZ, RZ, R17, P0 ;  /* 0x000000ffff009224 */ /* 0x004fe200000e0611 */
[----:B------:R-:W-:Y:S01]  /*4fd0*/  UMOV UR6, 0x0 ;  /* 0x0000000000067882 */ /* 0x000fe20000000000 */
[----:B------:R-:W-:Y:S01]  /*4fe0*/  UMOV UR7, 0x10000000 ;  /* 0x1000000000077882 */ /* 0x000fe20000000000 */
[----:B------:R-:W-:Y:S01]  /*4ff0*/  @!UP0 UIADD3 UR18, UPT, UPT, UR26, 0x20, URZ ;  /* 0x000000201a128890 */ /* 0x000fe2000fffe0ff */
[----:B------:R-:W-:Y:S01]  /*5000*/  ISETP.NE.AND P0, PT, R14, 0x2, PT ;  /* 0x000000020e00780c */ /* 0x000fe20003f05270 */
[----:B------:R-:W-:Y:S01]  /*5010*/  @!UP0 UIADD3 UR16, UPT, UPT, UR21, 0x1200, URZ ;  /* 0x0000120015108890 */ /* 0x000fe2000fffe0ff */
[----:B------:R-:W-:Y:S01]  /*5020*/  @!P1 R2UR UR4, R0 ;  /* 0x00000000000492ca */ /* 0x000fe200000e0000 */
[----:B------:R-:W-:Y:S01]  /*5030*/  @!UP0 UIADD3 UR17, UPT, UPT, UR21, 0x58, URZ ;  /* 0x0000005815118890 */ /* 0x000fe2000fffe0ff */
[----:B------:R-:W-:Y:S01]  /*5040*/  SEL R0, RZ, 0x1, P0 ;  /* 0x00000001ff007807 */ /* 0x000fe20000000000 */
[----:B------:R-:W-:Y:S01]  /*5050*/  @!UP0 UIADD3 UR10, UPT, UPT, UR26, 0x60, URZ ;  /* 0x000000601a0a8890 */ /* 0x000fe2000fffe0ff */
[----:B------:R-:W-:Y:S01]  /*5060*/  LOP3.LUT R15, R15, 0x1, RZ, 0x3c, !PT ;  /* 0x000000010f0f7812 */ /* 0x000fe200078e3cff */
[----:B------:R-:W-:Y:S01]  /*5070*/  @!UP0 UIADD3 UR8, UPT, UPT, UR21, 0x1a00, URZ ;  /* 0x00001a0015088890 */ /* 0x000fe2000fffe0ff */
[----:B------:R-:W-:Y:S01]  /*5080*/  IMAD.U32 R8, RZ, RZ, UR5 ;  /* 0x00000005ff087e24 */ /* 0x000fe2000f8e00ff */
[----:B------:R-:W-:Y:S01]  /*5090*/  VOTEU.ALL UP0, P1 ;  /* 0x0000000000ff7886 */ /* 0x000fe20000800000 */
[----:B------:R-:W-:Y:S01]  /*50a0*/  UMOV UR19, UR27 ;  /* 0x0000001b00137c82 */ /* 0x000fe20008000000 */
[----:B------:R-:W-:Y:S01]  /*50b0*/  UMOV UR20, UR36 ;  /* 0x0000002400147c82 */ /* 0x000fe20008000000 */
[----:B------:R-:W-:Y:S01]  /*50c0*/  UMOV UR11, UR27 ;  /* 0x0000001b000b7c82 */ /* 0x000fe20008000000 */
[----:B------:R-:W-:Y:S01]  /*50d0*/  UMOV UR12, UR36 ;  /* 0x00000024000c7c82 */ /* 0x000fe20008000000 */
[----:B------:R-:W-:Y:S01]  /*50e0*/  UMOV UR9, UR17 ;  /* 0x0000001100097c82 */ /* 0x000fe20008000000 */
[----:B------:R-:W-:Y:S01]  /*50f0*/  IMAD.U32 R9, RZ, RZ, UR4 ;  /* 0x00000004ff097e24 */ /* 0x000fe2000f8e00ff */
[----:B------:R-:W-:Y:S01]  /*5100*/  @!P1 R2UR UR4, R8 ;  /* 0x00000000080492ca */ /* 0x000fe200000e0000 */
[----:B------:R-:W-:Y:S01]  /*5110*/  UMOV UR36, UR29 ;  /* 0x0000001d00247c82 */ /* 0x000fe20008000000 */
[----:B------:R-:W-:Y:S02]  /*5120*/  LOP3.LUT R13, R13, R0, RZ, 0x3c, !PT ;  /* 0x000000000d0d7212 */ /* 0x000fe400078e3cff */
[----:B------:R-:W-:Y:S02]  /*5130*/  @!P1 R2UR UR5, R9 ;  /* 0x00000000090592ca */ /* 0x000fe400000e0000 */
[----:B------:R-:W-:Y:S11]  /*5140*/  SEL R14, R14, RZ, P0 ;  /* 0x000000ff0e0e7207 */ /* 0x000ff60000000000 */
[----:B------:R2:W-:Y:S01]  /*5150*/  @!UP0 UTMALDG.3D [UR16], [UR4], desc[UR6] ;  /* 0x00000610040085b4 */ /* 0x0005e20008011000 */
[----:B------:R-:W-:Y:S05]  /*5160*/  VOTEU.ALL UP0, P1 ;  /* 0x0000000000ff7886 */ /* 0x000fea0000800000 */
[----:B------:R3:W-:Y:S01]  /*5170*/  @!UP0 UTMALDG.3D [UR8], [UR4], desc[UR6] ;  /* 0x00000608040085b4 */ /* 0x0007e20008011000 */
[----:B------:R3:W-:Y:S01]  /*5180*/  @!P1 SYNCS.ARRIVE.TRANS64.RED.A0TR RZ, [UR21+0x58], R7 ;  /* 0x00005807ffff99a7 */ /* 0x0007e20008300415 */
[----:B------:R-:W-:Y:S01]  /*5190*/  SYNCS.ARRIVE.TRANS64.RED.A1T0 RZ, [UR37], RZ ;  /* 0x000000ffffff79a7 */ /* 0x000fe20008100425 */
[----:B--2---:R-:W-:Y:S01]  /*51a0*/  UIADD3 UR20, UPT, UPT, UR14, UR28, URZ ;  /* 0x0000001c0e147290 */ /* 0x004fe2000fffe0ff */
[----:B------:R-:W-:Y:S11]  /*51b0*/  BRA.U UP1, `(.L_x_95) ;  /* 0xfffffff101f07547 */ /* 0x000ff6000b83ffff */
[----:B------:R-:W-:-:S04]  /*51c0*/  SHF.L.U32 R3, R15, 0x1f, RZ ;  /* 0x0000001f0f037819 */ /* 0x000fc800000006ff */
[----:B------:R-:W2:Y:S02]  /*51d0*/  SYNCS.PHASECHK.TRANS64.TRYWAIT P0, [UR21+0x60], R3 ;  /* 0x00006003ff0075a7 */ /* 0x000ea40008001115 */
[----:B--2---:R-:W-:Y:S05]  /*51e0*/  @!P0 BRA `(.L_x_96) ;  /* 0x0000003400a88947 */ /* 0x004fea0003800000 */
.L_x_163:
[----:B--2---:R-:W-:-:S07]  /*51f0*/  MOV R0, UR21 ;  /* 0x0000001500007c02 */ /* 0x004fce0008000f00 */
.L_x_97:
[----:B--2---:R-:W-:-:S04]  /*5200*/  SHF.L.U32 R3, R15, 0x1f, RZ ;  /* 0x0000001f0f037819 */ /* 0x004fc800000006ff */
[----:B------:R2:W4:Y:S03]  /*5210*/  SYNCS.PHASECHK.TRANS64.TRYWAIT P0, [R0+URZ+0x68], R3 ;  /* 0x00006803000075a7 */ /* 0x00052600080011ff */
[----:B----4-:R-:W-:Y:S05]  /*5220*/  @!P0 NANOSLEEP.SYNCS 0x989680 ;  /* 0x009896800000895d */ /* 0x010fea0003900000 */
[----:B------:R-:W4:Y:S02]  /*5230*/  @!P0 SYNCS.PHASECHK.TRANS64 P0, [R0+URZ+0x68], R3 ;  /* 0x00006803000085a7 */ /* 0x000f2400080010ff */
[----:B-1-34-:R-:W-:Y:S05]  /*5240*/  @P0 EXIT ;  /* 0x000000000000094d */ /* 0x01afea0003800000 */
[----:B------:R-:W-:Y:S05]  /*5250*/  BRA `(.L_x_97) ;  /* 0xfffffffc00e87947 */ /* 0x000fea000383ffff */
.L_x_86:
[----:B------:R-:W-:-:S06]  /*5260*/  UISETP.GE.AND UP0, UPT, UR25, 0x4, UPT ;  /* 0x000000041900788c */ /* 0x000fcc000bf06270 */
[----:B------:R-:W-:-:S13]  /*5270*/  PLOP3.LUT P0, PT, PT, PT, UP0, 0x80, 0x8 ;  /* 0x000000000008781c */ /* 0x000fda0003f0f008 */
[----:B------:R-:W-:Y:S05]  /*5280*/  @!P0 EXIT ;  /* 0x000000000000894d */ /* 0x000fea0003800000 */
[----:B------:R-:W-:Y:S01]  /*5290*/  BAR.SYNC.DEFER_BLOCKING 0x6, 0xa0 ;  /* 0x0182800000007b1d */ /* 0x000fe20000010000 */
[----:B------:R-:W-:Y:S01]  /*52a0*/  IMAD.SHL.U32 R4, R87, 0x200000, RZ ;  /* 0x0020000057047824 */ /* 0x000fe200078e00ff */
[----:B------:R-:W-:Y:S01]  /*52b0*/  CS2R R94, SRZ ;  /* 0x00000000005e7805 */ /* 0x000fe2000001ff00 */
[C---:B------:R-:W-:Y:S01]  /*52c0*/  IMAD.SHL.U32 R85, R97.reuse, 0x20, RZ ;  /* 0x0000002061557824 */ /* 0x040fe200078e00ff */
[----:B------:R-:W-:Y:S01]  /*52d0*/  CS2R R92, SRZ ;  /* 0x00000000005c7805 */ /* 0x000fe2000001ff00 */
[C---:B------:R-:W-:Y:S01]  /*52e0*/  IMAD.U32 R37, R97.reuse, 0x10000, RZ ;  /* 0x0001000061257824 */ /* 0x040fe200078e00ff */
[----:B------:R-:W-:Y:S02]  /*52f0*/  UMOV UR44, 0x400 ;  /* 0x00000400002c7882 */ /* 0x000fe40000000000 */
[----:B------:R-:W1:Y:S01]  /*5300*/  LDC.64 R82, c[0x0][0x8b0] ;  /* 0x00022c00ff527b82 */ /* 0x000e620000000a00 */
[----:B------:R-:W-:Y:S01]  /*5310*/  ULEA UR44, UR46, UR44, 0x18 ;  /* 0x0000002c2e2c7291 */ /* 0x000fe2000f8ec0ff */
[----:B------:R-:W-:Y:S01]  /*5320*/  IMAD.SHL.U32 R5, R97, 0x4, RZ ;  /* 0x0000000461057824 */ /* 0x000fe200078e00ff */
[----:B------:R-:W-:Y:S01]  /*5330*/  LOP3.LUT R4, R4, 0x200000, RZ, 0xc0, !PT ;  /* 0x0020000004047812 */ /* 0x000fe200078ec0ff */
[----:B------:R-:W-:Y:S01]  /*5340*/  IMAD.SHL.U32 R7, R87, 0x400, RZ ;  /* 0x0000040057077824 */ /* 0x000fe200078e00ff */
[C---:B------:R-:W-:Y:S01]  /*5350*/  LOP3.LUT R6, R85.reuse, 0x80, RZ, 0xc0, !PT ;  /* 0x0000008055067812 */ /* 0x040fe200078ec0ff */
[----:B------:R-:W-:Y:S01]  /*5360*/  UIADD3 UR4, UPT, UPT, UR44, 0x2200, URZ ;  /* 0x000022002c047890 */ /* 0x000fe2000fffe0ff */
[C---:B------:R-:W-:Y:S01]  /*5370*/  LOP3.LUT R84, R85.reuse, 0xb60, RZ, 0xc0, !PT ;  /* 0x00000b6055547812 */ /* 0x040fe200078ec0ff */
[----:B------:R-:W2:Y:S01]  /*5380*/  LDC.64 R80, c[0x0][0x8a8] ;  /* 0x00022a00ff507b82 */ /* 0x000ea20000000a00 */
[----:B------:R-:W-:Y:S01]  /*5390*/  LOP3.LUT R37, R4, 0x400000, R37, 0xf8, !PT ;  /* 0x0040000004257812 */ /* 0x000fe200078ef825 */
[----:B------:R-:W-:Y:S01]  /*53a0*/  IMAD.MOV.U32 R36, RZ, RZ, RZ ;  /* 0x000000ffff247224 */ /* 0x000fe200078e00ff */
[----:B------:R-:W-:Y:S01]  /*53b0*/  LOP3.LUT R5, R6, 0x10, R5, 0xf8, !PT ;  /* 0x0000001006057812 */ /* 0x000fe200078ef805 */
[----:B------:R-:W-:Y:S01]  /*53c0*/  IMAD.MOV.U32 R91, RZ, RZ, RZ ;  /* 0x000000ffff5b7224 */ /* 0x000fe200078e00ff */
[----:B------:R-:W-:Y:S01]  /*53d0*/  LOP3.LUT R84, R84, 0x400, R7, 0xf8, !PT ;  /* 0x0000040054547812 */ /* 0x000fe200078ef807 */
[----:B------:R-:W-:Y:S01]  /*53e0*/  IMAD.U32 R96, RZ, RZ, UR4 ;  /* 0x00000004ff607e24 */ /* 0x000fe2000f8e00ff */
[----:B------:R-:W-:Y:S01]  /*53f0*/  LOP3.LUT P0, RZ, R85, 0x80, RZ, 0xc0, !PT ;  /* 0x0000008055ff7812 */ /* 0x000fe2000780c0ff */
[----:B------:R-:W3:Y:S01]  /*5400*/  LDCU UR58, c[0x0][0x370] ;  /* 0x00006e00ff3a77ac */ /* 0x000ee20008000800 */
[----:B------:R-:W4:Y:S01]  /*5410*/  LDS R0, [UR44+0x130] ;  /* 0x0001302cff007984 */ /* 0x000f220008000800 */
[----:B------:R-:W-:-:S02]  /*5420*/  LOP3.LUT R84, R84, R5, RZ, 0xfc, !PT ;  /* 0x0000000554547212 */ /* 0x000fc400078efcff */
[----:B------:R-:W-:Y:S01]  /*5430*/  P2R R4, PR, RZ, 0x1 ;  /* 0x00000001ff047803 */ /* 0x000fe20000000000 */
[----:B------:R-:W1:Y:S01]  /*5440*/  LDCU UR43, c[0x0][0xb0c] ;  /* 0x00016180ff2b77ac */ /* 0x000e620008000800 */
[----:B------:R-:W-:Y:S01]  /*5450*/  LOP3.LUT R97, R97, 0x60, RZ, 0xc0, !PT ;  /* 0x0000006061617812 */ /* 0x000fe200078ec0ff */
[----:B------:R-:W1:Y:S01]  /*5460*/  LDCU UR39, c[0x0][0xb30] ;  /* 0x00016600ff2777ac */ /* 0x000e620008000800 */
[----:B------:R-:W1:Y:S01]  /*5470*/  LDCU.64 UR56, c[0x0][0x888] ;  /* 0x00011100ff3877ac */ /* 0x000e620008000a00 */
[----:B------:R-:W1:Y:S01]  /*5480*/  LDCU.64 UR40, c[0x0][0xb28] ;  /* 0x00016500ff2877ac */ /* 0x000e620008000a00 */
[----:B------:R-:W1:Y:S01]  /*5490*/  LDCU.64 UR60, c[0x0][0x890] ;  /* 0x00011200ff3c77ac */ /* 0x000e620008000a00 */
[----:B------:R-:W1:Y:S01]  /*54a0*/  LDCU.128 UR52, c[0x0][0xb10] ;  /* 0x00016200ff3477ac */ /* 0x000e620008000c00 */
[----:B------:R-:W1:Y:S01]  /*54b0*/  LDCU UR47, c[0x0][0x374] ;  /* 0x00006e80ff2f77ac */ /* 0x000e620008000800 */
[----:B------:R-:W-:Y:S01]  /*54c0*/  UIADD3 UR62, UPT, UPT, UR44, 0x200, URZ ;  /* 0x000002002c3e7890 */ /* 0x000fe2000fffe0ff */
[----:B-1234-:R-:W-:-:S11]  /*54d0*/  IMAD.IADD R37, R0, 0x1, R37 ;  /* 0x0000000100257824 */ /* 0x01efd600078e0225 */
.L_x_123:
[C---:B------:R-:W-:Y:S02]  /*54e0*/  LEA R3, R91.reuse, UR44, 0x3 ;  /* 0x0000002c5b037c11 */ /* 0x040fe4000f8e18ff */
[----:B------:R-:W-:Y:S02]  /*54f0*/  SHF.L.U32 R0, R94, 0x1f, RZ ;  /* 0x0000001f5e007819 */ /* 0x000fe400000006ff */
[----:B------:R-:W-:Y:S02]  /*5500*/  LEA R5, R91, UR44, 0x4 ;  /* 0x0000002c5b057c11 */ /* 0x000fe4000f8e20ff */
[----:B-1----:R-:W1:Y:S02]  /*5510*/  SYNCS.PHASECHK.TRANS64.TRYWAIT P0, [R3+URZ+0x80], R0 ;  /* 0x00008000030075a7 */ /* 0x002e6400080011ff */
[----:B-1----:R-:W-:Y:S05]  /*5520*/  @!P0 BRA `(.L_x_98) ;  /* 0x0000003000f08947 */ /* 0x002fea0003800000 */
.L_x_164:
        /* <DEDUP_REMOVED lines=11> */
[----:B------:R-:W-:Y:S01]  /*55e0*/  PLOP3.LUT P0, PT, PT, PT, UP1, 0x80, 0x8 ;  /* 0x000000000008781c */ /* 0x000fe20003f0f018 */
[----:B------:R-:W-:Y:S11]  /*55f0*/  UP2UR UR45, UPR, URZ, 0x2 ;  /* 0x00000002ff2d7883 */ /* 0x000ff60008000000 */
[----:B------:R-:W-:Y:S01]  /*5600*/  @!UPT UIADD3 URZ, UPT, UPT, URZ, URZ, URZ ;  /* 0x000000fffffff290 */ /* 0x000fe2000fffe0ff */
[----:B-1----:R-:W-:Y:S02]  /*5610*/  @P0 SHF.R.U32.HI R0, RZ, 0x10, R5 ;  /* 0x00000010ff000819 */ /* 0x002fe40000011605 */
        /* <DEDUP_REMOVED lines=12> */
[----:B------:R-:W2:Y:S01]  /*56e0*/  LDCU UR12, c[0x0][0xb20] ;  /* 0x00016400ff0c77ac */ /* 0x000ea20008000800 */
[----:B------:R-:W-:Y:S02]  /*56f0*/  UIMAD.WIDE.U32 UR4, UR47, UR55, URZ ;  /* 0x000000372f0472a5 */ /* 0x000fe4000f8e00ff */
[----:B------:R-:W-:Y:S02]  /*5700*/  UIMAD.WIDE.U32 UR6, UR58, UR52, URZ ;  /* 0x000000343a0672a5 */ /* 0x000fe4000f8e00ff */
[----:B------:R-:W-:Y:S02]  /*5710*/  UISETP.NE.AND UP0, UPT, UR54, 0x1, UPT ;  /* 0x000000013600788c */ /* 0x000fe4000bf05270 */
[----:B------:R-:W-:Y:S02]  /*5720*/  UIMAD.WIDE.U32 UR8, UR37, UR55, URZ ;  /* 0x00000037250872a5 */ /* 0x000fe4000f8e00ff */
[----:B------:R-:W-:Y:S02]  /*5730*/  UIMAD.WIDE.U32 UR10, UR38, UR52, URZ ;  /* 0x00000034260a72a5 */ /* 0x000fe4000f8e00ff */
[----:B------:R-:W-:Y:S02]  /*5740*/  UISETP.NE.AND UP1, UPT, UR43, 0x1, UPT ;  /* 0x000000012b00788c */ /* 0x000fe4000bf25270 */
[----:B------:R-:W-:Y:S01]  /*5750*/  UISETP.NE.AND UP2, UPT, UR42, 0x1, UPT ;  /* 0x000000012a00788c */ /* 0x000fe2000bf45270 */
[----:B------:R-:W-:Y:S02]  /*5760*/  UMOV UR4, UR5 ;  /* 0x0000000500047c82 */ /* 0x000fe40008000000 */
[----:B--2---:R-:W-:Y:S03]  /*5770*/  USHF.R.U32.HI UR5, URZ, UR12, UR4 ;  /* 0x0000000cff057299 */ /* 0x004fe60008011604 */
[----:B------:R-:W-:Y:S02]  /*5780*/  UMOV UR4, UR7 ;  /* 0x0000000700047c82 */ /* 0x000fe40008000000 */
[----:B------:R-:W-:Y:S02]  /*5790*/  USHF.R.U32.HI UR7, URZ, UR53, UR4 ;  /* 0x00000035ff077299 */ /* 0x000fe40008011604 */
[----:B------:R-:W-:Y:S02]  /*57a0*/  USEL UR4, UR47, UR5, !UP0 ;  /* 0x000000052f047287 */ /* 0x000fe4000c000000 */
[----:B------:R-:W-:Y:S01]  /*57b0*/  USEL UR7, UR58, UR7, !UP1 ;  /* 0x000000073a077287 */ /* 0x000fe2000c800000 */
[----:B------:R-:W-:Y:S01]  /*57c0*/  UMOV UR5, UR9 ;  /* 0x0000000900057c82 */ /* 0x000fe20008000000 */
[----:B------:R-:W-:Y:S02]  /*57d0*/  UIMAD.WIDE.U32 UR8, UR4, UR40, URZ ;  /* 0x00000028040872a5 */ /* 0x000fe4000f8e00ff */
[----:B------:R-:W-:Y:S03]  /*57e0*/  USHF.R.U32.HI UR6, URZ, UR12, UR5 ;  /* 0x0000000cff067299 */ /* 0x000fe60008011605 */
[----:B------:R-:W-:Y:S01]  /*57f0*/  UMOV UR5, UR11 ;  /* 0x0000000b00057c82 */ /* 0x000fe20008000000 */
[----:B------:R-:W-:Y:S02]  /*5800*/  UIMAD.WIDE.U32 UR10, UR7, UR40, URZ ;  /* 0x00000028070a72a5 */ /* 0x000fe4000f8e00ff */
[----:B------:R-:W-:Y:S02]  /*5810*/  USHF.R.U32.HI UR12, URZ, UR53, UR5 ;  /* 0x00000035ff0c7299 */ /* 0x000fe40008011605 */
[----:B------:R-:W-:Y:S01]  /*5820*/  USEL UR6, UR37, UR6, !UP0 ;  /* 0x0000000625067287 */ /* 0x000fe2000c000000 */
[----:B------:R-:W-:Y:S02]  /*5830*/  UMOV UR5, UR9 ;  /* 0x0000000900057c82 */ /* 0x000fe40008000000 */
[----:B------:R-:W-:Y:S01]  /*5840*/  UMOV UR10, UR11 ;  /* 0x0000000b000a7c82 */ /* 0x000fe20008000000 */
[----:B------:R-:W-:Y:S02]  /*5850*/  @UP2 USHF.R.U32.HI UR4, URZ, UR41, UR5 ;  /* 0x00000029ff042299 */ /* 0x000fe40008011605 */
[----:B------:R-:W-:Y:S02]  /*5860*/  @UP2 USHF.R.U32.HI UR7, URZ, UR41, UR10 ;  /* 0x00000029ff072299 */ /* 0x000fe4000801160a */
[----:B------:R-:W-:Y:S02]  /*5870*/  UIMAD UR4, UR42, UR4, URZ ;  /* 0x000000042a0472a4 */ /* 0x000fe4000f8e02ff */
[----:B------:R-:W-:Y:S02]  /*5880*/  UIMAD.WIDE.U32 UR10, UR6, UR40, URZ ;  /* 0x00000028060a72a5 */ /* 0x000fe4000f8e00ff */
[----:B------:R-:W-:Y:S02]  /*5890*/  USEL UR5, UR38, UR12, !UP1 ;  /* 0x0000000c26057287 */ /* 0x000fe4000c800000 */
[----:B------:R-:W-:Y:S02]  /*58a0*/  UIMAD UR8, UR42, UR7, URZ ;  /* 0x000000072a0872a4 */ /* 0x000fe4000f8e02ff */
[----:B------:R-:W-:Y:S03]  /*58b0*/  UISETP.GE.AND UP0, UPT, UR6, UR4, UPT ;  /* 0x000000040600728c */ /* 0x000fe6000bf06270 */
[----:B------:R-:W-:Y:S01]  /*58c0*/  UMOV UR4, UR11 ;  /* 0x0000000b00047c82 */ /* 0x000fe20008000000 */
[----:B------:R-:W-:Y:S02]  /*58d0*/  UISETP.GE.OR UP0, UPT, UR5, UR8, UP0 ;  /* 0x000000080500728c */ /* 0x000fe40008706670 */
[----:B------:R-:W-:Y:S02]  /*58e0*/  USHF.R.U32.HI UR4, URZ, UR41, UR4 ;  /* 0x00000029ff047299 */ /* 0x000fe40008011604 */
[----:B------:R-:W-:Y:S02]  /*58f0*/  UIMAD.WIDE.U32 UR8, UR5, UR40, URZ ;  /* 0x00000028050872a5 */ /* 0x000fe4000f8e00ff */
[----:B------:R-:W-:Y:S02]  /*5900*/  USEL UR11, UR6, UR4, !UP2 ;  /* 0x00000004060b7287 */ /* 0x000fe4000d000000 */
[----:B------:R-:W-:Y:S02]  /*5910*/  UIADD3 UR8, UPT, UPT, -UR5, URZ, URZ ;  /* 0x000000ff05087290 */ /* 0x000fe4000fffe1ff */
[----:B------:R-:W-:Y:S01]  /*5920*/  UIADD3 UR10, UPT, UPT, -UR11, URZ, URZ ;  /* 0x000000ff0b0a7290 */ /* 0x000fe2000fffe1ff */
[----:B------:R-:W-:Y:S01]  /*5930*/  @!UP0 UMOV UR4, UR9 ;  /* 0x0000000900048c82 */ /* 0x000fe20008000000 */
[----:B------:R-:W-:Y:S02]  /*5940*/  UIADD3 UR9, UPT, UPT, -UR6, URZ, URZ ;  /* 0x000000ff06097290 */ /* 0x000fe4000fffe1ff */
[----:B------:R-:W-:Y:S02]  /*5950*/  @!UP0 USHF.R.U32.HI UR4, URZ, UR41, UR4 ;  /* 0x00000029ff048299 */ /* 0x000fe40008011604 */
[----:B------:R-:W-:Y:S02]  /*5960*/  UIMAD UR10, UR42, UR10, UR6 ;  /* 0x0000000a2a0a72a4 */ /* 0x000fe4000f8e0206 */
[----:B------:R-:W-:Y:S04]  /*5970*/  @!UP0 USEL UR4, UR5, UR4, !UP2 ;  /* 0x0000000405048287 */ /* 0x000fe8000d000000 */
[----:B------:R-:W-:Y:S02]  /*5980*/  @!UP0 UIMAD UR10, UR7, UR10, UR4 ;  /* 0x0000000a070a82a4 */ /* 0x000fe4000f8e0204 */
[----:B------:R-:W-:Y:S02]  /*5990*/  @!UP0 UIADD3 UR11, UPT, UPT, UR11, -UR4, URZ ;  /* 0x800000040b0b8290 */ /* 0x000fe4000fffe0ff */
[----:B------:R-:W-:Y:S02]  /*59a0*/  UIMAD UR7, UR43, UR8, UR38 ;  /* 0x000000082b0772a4 */ /* 0x000fe4000f8e0226 */
[----:B------:R-:W-:Y:S02]  /*59b0*/  @!UP0 UIMAD UR6, UR11, UR42, UR5 ;  /* 0x0000002a0b0682a4 */ /* 0x000fe4000f8e0205 */
[----:B------:R-:W-:Y:S01]  /*59c0*/  UIMAD UR4, UR54, UR9, UR37 ;  /* 0x00000009360472a4 */ /* 0x000fe2000f8e0225 */
[----:B------:R-:W-:Y:S02]  /*59d0*/  @!UP0 UMOV UR5, UR10 ;  /* 0x0000000a00058c82 */ /* 0x000fe40008000000 */
[----:B------:R-:W-:Y:S02]  /*59e0*/  UIMAD UR38, UR5, UR43, UR7 ;  /* 0x0000002b052672a4 */ /* 0x000fe4000f8e0207 */
[----:B------:R-:W-:Y:S11]  /*59f0*/  UIMAD UR37, UR6, UR54, UR4 ;  /* 0x00000036062572a4 */ /* 0x000ff6000f8e0204 */
[----:B------:R-:W-:Y:S01]  /*5a00*/  @!UPT UIADD3 URZ, UPT, UPT, URZ, URZ, URZ ;  /* 0x000000fffffff290 */ /* 0x000fe2000fffe0ff */
.L_x_99:
[----:B------:R-:W-:Y:S01]  /*5a10*/  UISETP.NE.AND UP0, UPT, UR39, 0x1, UPT ;  /* 0x000000012700788c */ /* 0x000fe2000bf05270 */
[----:B------:R-:W-:Y:S01]  /*5a20*/  IADD3 R91, PT, PT, R91, 0x1, RZ ;  /* 0x000000015b5b7810 */ /* 0x000fe20007ffe0ff */
[----:B------:R-:W-:Y:S02]  /*5a30*/  USHF.L.U32 UR50, UR20, 0x6, URZ ;  /* 0x0000000614327899 */ /* 0x000fe400080006ff */
[----:B------:R-:W-:Y:S07]  /*5a40*/  USHF.L.U32 UR49, UR24, 0x7, URZ ;  /* 0x0000000718317899 */ /* 0x000fee00080006ff */
[----:B------:R-:W2:Y:S01]  /*5a50*/  @!UP0 LDCU.128 UR12, c[0x0][0xb10] ;  /* 0x00016200ff0c87ac */ /* 0x000ea20008000c00 */
[----:B------:R-:W3:Y:S01]  /*5a60*/  @!UP0 LDCU UR5, c[0x0][0xb0c] ;  /* 0x00016180ff0587ac */ /* 0x000ee20008000800 */
[----:B------:R-:W4:Y:S01]  /*5a70*/  @!UP0 LDCU UR10, c[0x0][0xb20] ;  /* 0x00016400ff0a87ac */ /* 0x000f220008000800 */
[----:B--2---:R-:W-:Y:S02]  /*5a80*/  UIMAD.WIDE.U32 UR8, UR38, UR12, URZ ;  /* 0x0000000c260872a5 */ /* 0x004fe4000f8e00ff */
[----:B------:R-:W-:Y:S02]  /*5a90*/  UIMAD.WIDE.U32 UR6, UR37, UR15, URZ ;  /* 0x0000000f250672a5 */ /* 0x000fe4000f8e00ff */
[----:B------:R-:W-:Y:S03]  /*5aa0*/  @!UP0 UISETP.NE.AND UP1, UPT, UR14, 0x1, UPT ;  /* 0x000000010e00888c */ /* 0x000fe6000bf25270 */
[----:B------:R-:W-:Y:S01]  /*5ab0*/  @!UP0 UMOV UR4, UR9 ;  /* 0x0000000900048c82 */ /* 0x000fe20008000000 */
[----:B---3--:R-:W-:Y:S02]  /*5ac0*/  @!UP0 UISETP.NE.AND UP2, UPT, UR5, 0x1, UPT ;  /* 0x000000010500888c */ /* 0x008fe4000bf45270 */
[----:B------:R-:W-:Y:S01]  /*5ad0*/  @!UP0 USHF.R.U32.HI UR4, URZ, UR13, UR4 ;  /* 0x0000000dff048299 */ /* 0x000fe20008011604 */
[----:B------:R-:W-:Y:S02]  /*5ae0*/  @!UP0 UMOV UR6, UR7 ;  /* 0x0000000700068c82 */ /* 0x000fe40008000000 */
[----:B----4-:R-:W-:Y:S02]  /*5af0*/  @!UP0 USHF.R.U32.HI UR6, URZ, UR10, UR6 ;  /* 0x0000000aff068299 */ /* 0x010fe40008011606 */
[----:B------:R-:W-:Y:S02]  /*5b00*/  @!UP0 USEL UR7, UR38, UR4, !UP2 ;  /* 0x0000000426078287 */ /* 0x000fe4000d000000 */
[----:B------:R-:W-:Y:S04]  /*5b10*/  @!UP0 USEL UR6, UR37, UR6, !UP1 ;  /* 0x0000000625068287 */ /* 0x000fe8000c800000 */
[----:B------:R-:W-:Y:S02]  /*5b20*/  @!UP0 UIADD3 UR4, UPT, UPT, -UR7, UR6, URZ ;  /* 0x0000000607048290 */ /* 0x000fe4000fffe1ff */
[----:B------:R-:W-:Y:S02]  /*5b30*/  @!UP0 UIADD3 UR6, UPT, UPT, UR7, -UR6, URZ ;  /* 0x8000000607068290 */ /* 0x000fe4000fffe0ff */
[----:B------:R-:W-:Y:S02]  /*5b40*/  @!UP0 UIMAD UR38, UR4, UR5, UR38 ;  /* 0x00000005042682a4 */ /* 0x000fe4000f8e0226 */
[----:B------:R-:W-:Y:S02]  /*5b50*/  @!UP0 UIMAD UR37, UR6, UR14, UR37 ;  /* 0x0000000e062582a4 */ /* 0x000fe4000f8e0225 */
[----:B------:R-:W-:Y:S09]  /*5b60*/  ULOP3.LUT UP0, URZ, UR62, 0x90, URZ, 0xc0, !UPT ;  /* 0x000000903eff7892 */ /* 0x000ff2000f80c0ff */
[----:B------:R-:W-:Y:S05]  /*5b70*/  BRA.U !UP0, `(.L_x_100) ;  /* 0x0000000108407547 */ /* 0x000fea000b800000 */
[----:B------:R-:W2:Y:S01]  /*5b80*/  LDCU.64 UR8, c[0x4][0x80] ;  /* 0x01001000ff0877ac */ /* 0x000ea20008000a00 */
[----:B------:R-:W-:Y:S01]  /*5b90*/  MOV R3, 0x0 ;  /* 0x0000000000037802 */ /* 0x000fe20000000f00 */
[----:B------:R-:W-:Y:S02]  /*5ba0*/  HFMA2 R12, -RZ, RZ, 0, 5.9604644775390625e-08 ;  /* 0x00000001ff0c7431 */ /* 0x000fe400000001ff */
[----:B------:R-:W-:Y:S02]  /*5bb0*/  IMAD.MOV.U32 R8, RZ, RZ, 0x70 ;  /* 0x00000070ff087424 */ /* 0x000fe400078e00ff */
[----:B------:R-:W-:Y:S01]  /*5bc0*/  IMAD.MOV.U32 R13, RZ, RZ, RZ ;  /* 0x000000ffff0d7224 */ /* 0x000fe200078e00ff */
[----:B------:R-:W3:Y:S01]  /*5bd0*/  LDCU.64 UR6, c[0x4][0x88] ;  /* 0x01001100ff0677ac */ /* 0x000ee20008000a00 */
[----:B------:R-:W4:Y:S01]  /*5be0*/  LDC.64 R2, c[0x4][R3] ;  /* 0x0100000003027b82 */ /* 0x000f220000000a00 */
[----:B------:R-:W1:Y:S01]  /*5bf0*/  LDCU.64 UR4, c[0x4][0x8] ;  /* 0x01000100ff0477ac */ /* 0x000e620008000a00 */
[----:B--2---:R-:W-:Y:S01]  /*5c00*/  MOV R5, UR9 ;  /* 0x0000000900057c02 */ /* 0x004fe20008000f00 */
[----:B------:R-:W-:Y:S01]  /*5c10*/  IMAD.U32 R4, RZ, RZ, UR8 ;  /* 0x00000008ff047e24 */ /* 0x000fe2000f8e00ff */
[----:B---3--:R-:W-:Y:S01]  /*5c20*/  MOV R7, UR7 ;  /* 0x0000000700077c02 */ /* 0x008fe20008000f00 */
[----:B------:R-:W-:Y:S01]  /*5c30*/  IMAD.U32 R6, RZ, RZ, UR6 ;  /* 0x00000006ff067e24 */ /* 0x000fe2000f8e00ff */
[----:B-1----:R-:W-:Y:S01]  /*5c40*/  MOV R11, UR5 ;  /* 0x00000005000b7c02 */ /* 0x002fe20008000f00 */
[----:B------:R-:W-:Y:S02]  /*5c50*/  IMAD.U32 R10, RZ, RZ, UR4 ;  /* 0x00000004ff0a7e24 */ /* 0x000fe4000f8e00ff */
[----:B------:R-:W-:Y:S07]  /*5c60*/  LEPC R20, `(.L_x_100) ;  /* 0x000000001014794e */ /* 0x000fee0000000000 */
[----:B----45:R-:W-:Y:S05]  /*5c70*/  CALL.ABS.NOINC R2 ;  /* 0x0000000002007343 */ /* 0x030fea0003c00000 */
.L_x_100:
[----:B------:R-:W-:Y:S01]  /*5c80*/  LOP3.LUT P0, RZ, R96, 0x90, RZ, 0xc0, !PT ;  /* 0x0000009060ff7812 */ /* 0x000fe2000780c0ff */
[----:B------:R-:W-:Y:S11]  /*5c90*/  BSSY.RECONVERGENT B6, `(.L_x_101) ;  /* 0x0000013000067945 */ /* 0x000ff60003800200 */
[----:B------:R-:W-:Y:S01]  /*5ca0*/  @!UPT UIADD3 URZ, UPT, UPT, URZ, URZ, URZ ;  /* 0x000000fffffff290 */ /* 0x000fe2000fffe0ff */
[----:B------:R-:W-:Y:S05]  /*5cb0*/  @!P0 BRA `(.L_x_102) ;  /* 0x0000000000408947 */ /* 0x000fea0003800000 */
        /* <DEDUP_REMOVED lines=16> */
.L_x_102:
[----:B------:R-:W-:Y:S05]  /*5dc0*/  BSYNC.RECONVERGENT B6 ;  /* 0x0000000000067941 */ /* 0x000fea0003800200 */
.L_x_101:
[----:B------:R-:W-:Y:S01]  /*5dd0*/  R2UR UR4, R89 ;  /* 0x00000000590472ca */ /* 0x000fe200000e0000 */
[----:B------:R-:W-:Y:S01]  /*5de0*/  UISETP.NE.U32.AND UP0, UPT, UR60, URZ, UPT ;  /* 0x000000ff3c00728c */ /* 0x000fe2000bf05070 */
[----:B------:R-:W-:Y:S02]  /*5df0*/  ISETP.NE.U32.AND P4, PT, R82, RZ, PT ;  /* 0x000000ff5200720c */ /* 0x000fe40003f85070 */
[----:B------:R-:W-:Y:S01]  /*5e00*/  ISETP.NE.U32.AND P2, PT, RZ, UR56, PT ;  /* 0x00000038ff007c0c */ /* 0x000fe2000bf45070 */
[----:B------:R-:W-:Y:S01]  /*5e10*/  UISETP.NE.AND.EX UP1, UPT, UR61, URZ, UPT, UP0 ;  /* 0x000000ff3d00728c */ /* 0x000fe2000bf25300 */
[----:B------:R-:W-:Y:S01]  /*5e20*/  ISETP.NE.AND.EX P4, PT, R83, RZ, PT, P4 ;  /* 0x000000ff5300720c */ /* 0x000fe20003f85340 */
[----:B------:R-:W-:Y:S01]  /*5e30*/  UPLOP3.LUT UP0, UPT, UPT, UPT, UPT, 0x40, 0x4 ;  /* 0x000000000004789c */ /* 0x000fe20003f0e870 */
[----:B------:R-:W-:Y:S05]  /*5e40*/  ISETP.NE.AND.EX P2, PT, RZ, UR57, PT, P2 ;  /* 0x00000039ff007c0c */ /* 0x000fea000bf45320 */
[----:B------:R-:W-:Y:S06]  /*5e50*/  UISETP.NE.AND UP2, UPT, UR4, URZ, UPT ;  /* 0x000000ff0400728c */ /* 0x000fec000bf45270 */
[----:B------:R-:W-:Y:S05]  /*5e60*/  PLOP3.LUT P1, PT, PT, PT, UP2, 0x80, 0x8 ;  /* 0x000000000008781c */ /* 0x000fea0003f2f028 */
[----:B------:R-:W-:Y:S06]  /*5e70*/  @UP2 UPLOP3.LUT UP0, UPT, UPT, UPT, UP1, 0x80, 0x8 ;  /* 0x000000000008289c */ /* 0x000fec0003f0f010 */
[----:B------:R-:W-:Y:S01]  /*5e80*/  PLOP3.LUT P0, PT, PT, PT, UP0, 0x80, 0x8 ;  /* 0x000000000008781c */ /* 0x000fe20003f0f008 */
[----:B------:R-:W-:Y:S01]  /*5e90*/  @!UPT UIADD3 URZ, UPT, UPT, URZ, URZ, URZ ;  /* 0x000000fffffff290 */ /* 0x000fe2000fffe0ff */
[----:B------:R-:W-:Y:S11]  /*5ea0*/  BRA.U !UP1, `(.L_x_103) ;  /* 0x00000001093c7547 */ /* 0x000ff6000b800000 */
[----:B------:R-:W-:Y:S01]  /*5eb0*/  UISETP.NE.U32.AND UP0, UPT, UR56, URZ, UPT ;  /* 0x000000ff3800728c */ /* 0x000fe2000bf05070 */
[----:B-1----:R-:W-:Y:S01]  /*5ec0*/  HFMA2 R0, -RZ, RZ, 0, 5.9604644775390625e-08 ;  /* 0x00000001ff007431 */ /* 0x002fe200000001ff */
[----:B------:R-:W1:Y:S01]  /*5ed0*/  LDCU.64 UR8, c[0x0][0x358] ;  /* 0x00006b00ff0877ac */ /* 0x000e620008000a00 */
[----:B------:R-:W-:Y:S01]  /*5ee0*/  IMAD.MOV.U32 R86, RZ, RZ, 0x1 ;  /* 0x00000001ff567424 */ /* 0x000fe200078e00ff */
[----:B------:R-:W-:Y:S06]  /*5ef0*/  UISETP.NE.AND.EX UP0, UPT, UR57, URZ, UPT, UP0 ;  /* 0x000000ff3900728c */ /* 0x000fec000bf05300 */
[----:B------:R-:W-:Y:S05]  /*5f00*/  PLOP3.LUT P3, PT, PT, PT, UP0, 0x80, 0x8 ;  /* 0x000000000008781c */ /* 0x000fea0003f6f008 */
[----:B------:R-:W2:Y:S01]  /*5f10*/  @UP0 LDCU.64 UR4, c[0x0][0x888] ;  /* 0x00011100ff0407ac */ /* 0x000ea20008000a00 */
[----:B------:R-:W-:Y:S07]  /*5f20*/  @UP0 UIMAD UR6, UR36, UR60, URZ ;  /* 0x0000003c240602a4 */ /* 0x000fee000f8e02ff */
[----:B------:R-:W-:Y:S01]  /*5f30*/  @!P3 PRMT R86, R0, 0x7610, R86 ;  /* 0x000076100056b816 */ /* 0x000fe20000000056 */
[----:B--2---:R-:W-:Y:S06]  /*5f40*/  @UP0 UIMAD.WIDE UR4, UR6, 0x4, UR4 ;  /* 0x00000004060408a5 */ /* 0x004fec000f8e0204 */
[----:B------:R-:W-:Y:S01]  /*5f50*/  IMAD.U32 R2, RZ, RZ, UR4 ;  /* 0x00000004ff027e24 */ /* 0x000fe2000f8e00ff */
[----:B------:R-:W-:Y:S04]  /*5f60*/  MOV R3, UR5 ;  /* 0x0000000500037c02 */ /* 0x000fe80008000f00 */
[----:B------:R-:W2:Y:S01]  /*5f70*/  @!UP0 LDCU UR4, c[0x0][0x880] ;  /* 0x00011000ff0487ac */ /* 0x000ea20008000800 */
[----:B-1---5:R3:W5:Y:S02]  /*5f80*/  @P3 LDG.E R41, desc[UR8][R2.64] ;  /* 0x0000000802293981 */ /* 0x022764000c1e1900 */
[----:B--23--:R-:W-:Y:S02]  /*5f90*/  @!P3 IMAD.U32 R41, RZ, RZ, UR4 ;  /* 0x00000004ff29be24 */ /* 0x00cfe4000f8e00ff */
.L_x_103:
[----:B------:R-:W-:Y:S05]  /*5fa0*/  @!P4 BRA `(.L_x_104) ;  /* 0x000000000024c947 */ /* 0x000fea0003800000 */
[----:B------:R-:W-:Y:S01]  /*5fb0*/  ISETP.NE.U32.AND P3, PT, R80, RZ, PT ;  /* 0x000000ff5000720c */ /* 0x000fe20003f65070 */
[----:B------:R-:W2:Y:S03]  /*5fc0*/  LDCU.64 UR4, c[0x0][0x358] ;  /* 0x00006b00ff0477ac */ /* 0x000ea60008000a00 */
[----:B------:R-:W-:Y:S11]  /*5fd0*/  ISETP.NE.AND.EX P3, PT, R81, RZ, PT, P3 ;  /* 0x000000ff5100720c */ /* 0x000ff60003f65330 */
[----:B------:R-:W-:Y:S02]  /*5fe0*/  @!UPT UIADD3 URZ, UPT, UPT, URZ, URZ, URZ ;  /* 0x000000fffffff290 */ /* 0x000fe4000fffe0ff */
[----:B------:R-:W3:Y:S01]  /*5ff0*/  @P3 LDC.64 R2, c[0x0][0x8a8] ;  /* 0x00022a00ff023b82 */ /* 0x000ee20000000a00 */
[----:B-1----:R-:W-:Y:S04]  /*6000*/  @P3 IMAD R0, R82, UR36, RZ ;  /* 0x0000002452003c24 */ /* 0x002fe8000f8e02ff */
[----:B---3--:R-:W-:Y:S05]  /*6010*/  @P3 IMAD.WIDE R2, R0, 0x4, R2 ;  /* 0x0000000400023825 */ /* 0x008fea00078e0202 */
[----:B--2--5:R2:W5:Y:S02]  /*6020*/  @P3 LDG.E R38, desc[UR4][R2.64] ;  /* 0x0000000402263981 */ /* 0x024564000c1e1900 */
[----:B--2---:R-:W3:Y:S02]  /*6030*/  @!P3 LDC R38, c[0x0][0x8a0] ;  /* 0x00022800ff26bb82 */ /* 0x004ee40000000800 */
.L_x_104:
[----:B-----5:R-:W-:Y:S01]  /*6040*/  FSETP.NEU.AND P4, PT, R41, RZ, PT ;  /* 0x000000ff2900720b */ /* 0x020fe20003f8d000 */
[----:B------:R-:W-:Y:S01]  /*6050*/  BSSY B1, `(.L_x_105) ;  /* 0x0000041000017945 */ /* 0x000fe20003800000 */
[----:B------:R-:W-:Y:S01]  /*6060*/  SEL R7, RZ, 0xffffffff, P2 ;  /* 0xffffffffff077807 */ /* 0x000fe20001000000 */
[----:B------:R-:W-:Y:S01]  /*6070*/  IMAD.MOV.U32 R71, RZ, RZ, 0x1 ;  /* 0x00000001ff477424 */ /* 0x000fe200078e00ff */
[----:B------:R-:W-:Y:S01]  /*6080*/  LOP3.LUT P3, RZ, R86, 0xff, RZ, 0xc0, !PT ;  /* 0x000000ff56ff7812 */ /* 0x000fe2000786c0ff */
[C---:B------:R-:W-:Y:S01]  /*6090*/  IMAD R39, R36.reuse, 0x40, R37 ;  /* 0x0000004024277824 */ /* 0x040fe200078e0225 */
[----:B-1----:R-:W-:Y:S02]  /*60a0*/  @P1 SEL R0, RZ, 0xffffffff, P4 ;  /* 0xffffffffff001807 */ /* 0x002fe40002000000 */
[----:B------:R-:W-:Y:S02]  /*60b0*/  CS2R R78, SRZ ;  /* 0x00000000004e7805 */ /* 0x000fe4000001ff00 */
[----:B------:R-:W-:Y:S02]  /*60c0*/  LEA R3, R93, UR44, 0x3 ;  /* 0x0000002c5d037c11 */ /* 0x000fe4000f8e18ff */
[----:B------:R-:W-:Y:S02]  /*60d0*/  CS2R R76, SRZ ;  /* 0x00000000004c7805 */ /* 0x000fe4000001ff00 */
[----:B------:R-:W-:Y:S02]  /*60e0*/  @P0 SEL R0, R7, R0, !P3 ;  /* 0x0000000007000207 */ /* 0x000fe40005800000 */
[----:B------:R-:W-:Y:S02]  /*60f0*/  CS2R R74, SRZ ;  /* 0x00000000004a7805 */ /* 0x000fe4000001ff00 */
[----:B------:R-:W-:Y:S02]  /*6100*/  LEA R90, R36, UR44, 0x3 ;  /* 0x0000002c245a7c11 */ /* 0x000fe4000f8e18ff */
[----:B------:R-:W-:Y:S02]  /*6110*/  CS2R R72, SRZ ;  /* 0x0000000000487805 */ /* 0x000fe4000001ff00 */
[----:B------:R-:W-:Y:S02]  /*6120*/  @P1 LOP3.LUT R0, R0, 0x1, RZ, 0xc0, !PT ;  /* 0x0000000100001812 */ /* 0x000fe400078ec0ff */
[----:B------:R-:W-:Y:S02]  /*6130*/  SHF.L.U32 R5, R95, 0x1f, RZ ;  /* 0x0000001f5f057819 */ /* 0x000fe400000006ff */
[----:B------:R-:W-:Y:S02]  /*6140*/  ISETP.NE.U32.OR P6, PT, R0, 0x1, !P1 ;  /* 0x000000010000780c */ /* 0x000fe40004fc5470 */
[----:B------:R-:W-:Y:S02]  /*6150*/  PLOP3.LUT P2, PT, PT, PT, UP1, 0x80, 0x8 ;  /* 0x000000000008781c */ /* 0x000fe40003f4f018 */
[----:B------:R-:W-:Y:S02]  /*6160*/  SEL R0, RZ, 0xffffffff, P4 ;  /* 0xffffffffff007807 */ /* 0x000fe40002000000 */
[----:B------:R-:W-:Y:S07]  /*6170*/  P2R R98, PR, RZ, 0x40 ;  /* 0x00000040ff627803 */ /* 0x000fee0000000000 */
[----:B------:R-:W-:Y:S02]  /*6180*/  @P6 SHF.L.U32 R2, R92, 0x1f, RZ ;  /* 0x0000001f5c026819 */ /* 0x000fe400000006ff */
[----:B------:R-:W-:Y:S02]  /*6190*/  @P2 SEL R0, R7, R0, !P3 ;  /* 0x0000000007002207 */ /* 0x000fe40005800000 */
[----:B------:R-:W1:Y:S02]  /*61a0*/  @P6 SYNCS.PHASECHK.TRANS64.TRYWAIT P1, [R3+URZ+0x50], R2 ;  /* 0x00005002030065a7 */ /* 0x000e6400080211ff */
[----:B------:R-:W-:Y:S04]  /*61b0*/  LOP3.LUT R0, R0, 0x1, RZ, 0xc0, !PT ;  /* 0x0000000100007812 */ /* 0x000fe800078ec0ff */
[----:B------:R-:W-:Y:S04]  /*61c0*/  ISETP.NE.U32.AND P5, PT, R0, 0x1, PT ;  /* 0x000000010000780c */ /* 0x000fe80003fa5070 */
[----:B------:R-:W-:Y:S01]  /*61d0*/  P2R R99, PR, RZ, 0x20 ;  /* 0x00000020ff637803 */ /* 0x000fe20000000000 */
[----:B------:R2:W4:Y:S01]  /*61e0*/  SYNCS.PHASECHK.TRANS64.TRYWAIT P0, [R90+URZ+0xa0], R5 ;  /* 0x0000a0055a0075a7 */ /* 0x00052200080011ff */
[----:B-1----:R-:W-:Y:S01]  /*61f0*/  @P6 SEL R71, RZ, 0x1, !P1 ;  /* 0x00000001ff476807 */ /* 0x002fe20004800000 */
[----:B--2---:R-:W-:Y:S06]  /*6200*/  @!P6 BRA `(.L_x_106) ;  /* 0x000000000094e947 */ /* 0x004fec0003800000 */
[----:B------:R-:W-:Y:S01]  /*6210*/  @P5 IMAD R4, R93, 0x1000, R84 ;  /* 0x000010005d045824 */ /* 0x000fe200078e0254 */
[----:B------:R-:W-:Y:S01]  /*6220*/  LOP3.LUT P6, RZ, R85, 0x80, RZ, 0xc0, !PT ;  /* 0x0000008055ff7812 */ /* 0x000fe200078cc0ff */
[----:B------:R-:W-:Y:S01]  /*6230*/  BSSY B0, `(.L_x_107) ;  /* 0x0000010000007945 */ /* 0x000fe20003800000 */
[----:B------:R-:W-:Y:S01]  /*6240*/  ISETP.NE.AND P2, PT, R71, RZ, PT ;  /* 0x000000ff4700720c */ /* 0x000fe20003f45270 */
[----:B------:R-:W-:Y:S01]  /*6250*/  @P5 VIADD R2, R4, UR44 ;  /* 0x0000002c04025c36 */ /* 0x000fe20008000000 */
[----:B------:R-:W-:Y:S02]  /*6260*/  PLOP3.LUT P1, PT, PT, PT, PT, 0x8, 0x80 ;  /* 0x000000000080781c */ /* 0x000fe40003f2e170 */
[----:B------:R-:W-:Y:S02]  /*6270*/  CS2R R74, SRZ ;  /* 0x00000000004a7805 */ /* 0x000fe4000001ff00 */
[----:B------:R-:W-:Y:S01]  /*6280*/  @P5 PLOP3.LUT P1, PT, P6, PT, PT, 0x80, 0x8 ;  /* 0x000000000008581c */ /* 0x000fe2000372f070 */
[C---:B------:R-:W-:Y:S01]  /*6290*/  @P5 VIADD R0, R2.reuse, 0x200 ;  /* 0x0000020002005836 */ /* 0x040fe20000000000 */
[----:B------:R-:W-:Y:S01]  /*62a0*/  CS2R R72, SRZ ;  /* 0x0000000000487805 */ /* 0x000fe2000001ff00 */
[----:B------:R-:W-:Y:S01]  /*62b0*/  @P5 VIADD R2, R2, 0x210 ;  /* 0x0000021002025836 */ /* 0x000fe20000000000 */
[----:B------:R-:W-:Y:S02]  /*62c0*/  CS2R R78, SRZ ;  /* 0x00000000004e7805 */ /* 0x000fe4000001ff00 */
[----:B------:R-:W-:Y:S07]  /*62d0*/  CS2R R76, SRZ ;  /* 0x00000000004c7805 */ /* 0x000fee000001ff00 */
[----:B------:R-:W-:Y:S01]  /*62e0*/  @P1 VIADD R2, R0, 0xfffffff0 ;  /* 0xfffffff000021836 */ /* 0x000fe20000000000 */
[----:B------:R-:W-:Y:S06]  /*62f0*/  @P2 BRA `(.L_x_108) ;  /* 0x00000000000c2947 */ /* 0x000fec0003800000 */
[----:B------:R-:W-:Y:S04]  /*6300*/  SHF.L.U32 R0, R92, 0x1f, RZ ;  /* 0x0000001f5c007819 */ /* 0x000fe800000006ff */
[----:B------:R-:W1:Y:S02]  /*6310*/  SYNCS.PHASECHK.TRANS64.TRYWAIT P1, [R3+URZ+0x50], R0 ;  /* 0x00005000030075a7 */ /* 0x000e6400080211ff */
[----:B-1----:R-:W-:Y:S05]  /*6320*/  @!P1 BRA `(.L_x_109) ;  /* 0x0000002400849947 */ /* 0x002fea0003800000 */
.L_x_108:
[----:B------:R-:W-:Y:S05]  /*6330*/  BSYNC B0 ;  /* 0x0000000000007941 */ /* 0x000fea0003800000 */
.L_x_107:
[----:B------:R-:W-:Y:S01]  /*6340*/  ISETP.NE.AND P1, PT, R99, RZ, PT ;  /* 0x000000ff6300720c */ /* 0x000fe20003f25270 */
[----:B-1----:R-:W-:Y:S02]  /*6350*/  VIADD R3, R3, 0x60 ;  /* 0x0000006003037836 */ /* 0x002fe40000000000 */
[----:B------:R-:W-:Y:S02]  /*6360*/  IMAD.U32 R0, RZ, RZ, UR46 ;  /* 0x0000002eff007e24 */ /* 0x000fe4000f8e00ff */
[----:B------:R-:W-:Y:S03]  /*6370*/  VIADD R93, R93, 0x1 ;  /* 0x000000015d5d7836 */ /* 0x000fe60000000000 */
[----:B------:R-:W-:Y:S05]  /*6380*/  PRMT R0, R0, 0x654, R3 ;  /* 0x0000065400007816 */ /* 0x000fea0000000003 */
[----:B------:R1:W2:Y:S04]  /*6390*/  @P1 LDS.128 R72, [R4+UR44+0x200] ;  /* 0x0002002c04481984 */ /* 0x0002a80008000c00 */
[----:B------:R1:W1:Y:S01]  /*63a0*/  @P1 LDS.128 R76, [R2] ;  /* 0x00000000024c1984 */ /* 0x0002620000000c00 */
[C---:B------:R-:W-:Y:S01]  /*63b0*/  ISETP.NE.AND P1, PT, R93.reuse, 0x2, PT ;  /* 0x000000025d00780c */ /* 0x040fe20003f25270 */
[----:B------:R-:W-:Y:S01]  /*63c0*/  @!PT LDS RZ, [RZ] ;  /* 0x00000000fffff984 */ /* 0x000fe20000000800 */
[----:B------:R-:W-:Y:S01]  /*63d0*/  @!PT LDS RZ, [RZ] ;  /* 0x00000000fffff984 */ /* 0x000fe20000000800 */
[----:B------:R-:W-:Y:S01]  /*63e0*/  @!PT LDS RZ, [RZ] ;  /* 0x00000000fffff984 */ /* 0x000fe20000000800 */
[----:B------:R-:W-:Y:S01]  /*63f0*/  @!PT LDS RZ, [RZ] ;  /* 0x00000000fffff984 */ /* 0x000fe20000000800 */
[----:B------:R5:W-:Y:S06]  /*6400*/  MEMBAR.ALL.CTA ;  /* 0x0000000000007992 */ /* 0x000bec0000008000 */
[----:B-----5:R-:W5:Y:S01]  /*6410*/  FENCE.VIEW.ASYNC.S ;  /* 0x00000000000073c6 */ /* 0x020f620000000000 */
[----:B------:R-:W-:Y:S02]  /*6420*/  SEL R3, RZ, 0x1, P1 ;  /* 0x00000001ff037807 */ /* 0x000fe40000800000 */
[----:B------:R-:W-:Y:S02]  /*6430*/  SEL R93, R93, RZ, P1 ;  /* 0x000000ff5d5d7207 */ /* 0x000fe40000800000 */
[----:B------:R-:W-:Y:S01]  /*6440*/  LOP3.LUT R92, R92, R3, RZ, 0x3c, !PT ;  /* 0x000000035c5c7212 */ /* 0x000fe200078e3cff */
[----:B-----5:R1:W-:Y:S06]  /*6450*/  SYNCS.ARRIVE.TRANS64.RED.A1T0 RZ, [R0+URZ], RZ ;  /* 0x000000ff00ff79a7 */ /* 0x0203ec00081004ff */
.L_x_106:
[----:B------:R-:W-:Y:S05]  /*6460*/  BSYNC B1 ;  /* 0x0000000000017941 */ /* 0x000fea0003800000 */
.L_x_105:
[----:B-1----:R-:W-:Y:S04]  /*6470*/  SHF.R.U32.HI R0, RZ, 0x15, R39 ;  /* 0x00000015ff007819 */ /* 0x002fe80000011627 */
[----:B------:R-:W-:Y:S01]  /*6480*/  LOP3.LUT P1, RZ, R0, 0x3, R87, 0x48, !PT ;  /* 0x0000000300ff7812 */ /* 0x000fe20007824857 */
[----:B------:R-:W-:Y:S01]  /*6490*/  @!UPT UIADD3 URZ, UPT, UPT, URZ, URZ, URZ ;  /* 0x000000fffffff290 */ /* 0x000fe2000fffe0ff */
[----:B----4-:R-:W-:Y:S11]  /*64a0*/  @P0 BRA `(.L_x_110) ;  /* 0x0000000000080947 */ /* 0x010ff60003800000 */
[----:B------:R-:W1:Y:S02]  /*64b0*/  SYNCS.PHASECHK.TRANS64.TRYWAIT P0, [R90+URZ+0xa0], R5 ;  /* 0x0000a0055a0075a7 */ /* 0x000e6400080011ff */
[----:B-1----:R-:W-:Y:S05]  /*64c0*/  @!P0 BRA `(.L_x_111) ;  /* 0x0000002400308947 */ /* 0x002fea0003800000 */
.L_x_110:
[----:B------:R-:W-:Y:S05]  /*64d0*/  @!P1 BRA `(.L_x_112) ;  /* 0x0000000000409947 */ /* 0x000fea0003800000 */
[----:B------:R-:W1:Y:S01]  /*64e0*/  LDCU.64 UR8, c[0x4][0x70] ;  /* 0x01000e00ff0877ac */ /* 0x000e620008000a00 */
[----:B------:R-:W-:Y:S01]  /*64f0*/  MOV R3, 0x0 ;  /* 0x0000000000037802 */ /* 0x000fe20000000f00 */
[----:B------:R-:W-:Y:S02]  /*6500*/  HFMA2 R12, -RZ, RZ, 0, 5.9604644775390625e-08 ;  /* 0x00000001ff0c7431 */ /* 0x000fe400000001ff */
[----:B------:R-:W-:Y:S02]  /*6510*/  IMAD.MOV.U32 R8, RZ, RZ, 0x192 ;  /* 0x00000192ff087424 */ /* 0x000fe400078e00ff */
[----:B------:R-:W-:Y:S01]  /*6520*/  IMAD.MOV.U32 R13, RZ, RZ, RZ ;  /* 0x000000ffff0d7224 */ /* 0x000fe200078e00ff */
[----:B------:R-:W4:Y:S01]  /*6530*/  LDCU.64 UR6, c[0x4][0x78] ;  /* 0x01000f00ff0677ac */ /* 0x000f220008000a00 */
[----:B------:R-:W2:Y:S01]  /*6540*/  LDC.64 R2, c[0x4][R3] ;  /* 0x0100000003027b82 */ /* 0x000ea20000000a00 */
[----:B------:R-:W5:Y:S01]  /*6550*/  LDCU.64 UR4, c[0x4][0x10] ;  /* 0x01000200ff0477ac */ /* 0x000f620008000a00 */
[----:B-1----:R-:W-:Y:S01]  /*6560*/  MOV R5, UR9 ;  /* 0x0000000900057c02 */ /* 0x002fe20008000f00 */
[----:B------:R-:W-:Y:S01]  /*6570*/  IMAD.U32 R4, RZ, RZ, UR8 ;  /* 0x00000008ff047e24 */ /* 0x000fe2000f8e00ff */
[----:B----4-:R-:W-:Y:S01]  /*6580*/  MOV R7, UR7 ;  /* 0x0000000700077c02 */ /* 0x010fe20008000f00 */
[----:B------:R-:W-:Y:S01]  /*6590*/  IMAD.U32 R6, RZ, RZ, UR6 ;  /* 0x00000006ff067e24 */ /* 0x000fe2000f8e00ff */
[----:B-----5:R-:W-:Y:S01]  /*65a0*/  MOV R11, UR5 ;  /* 0x00000005000b7c02 */ /* 0x020fe20008000f00 */
[----:B------:R-:W-:Y:S02]  /*65b0*/  IMAD.U32 R10, RZ, RZ, UR4 ;  /* 0x00000004ff0a7e24 */ /* 0x000fe4000f8e00ff */
[----:B------:R-:W-:Y:S07]  /*65c0*/  LEPC R20, `(.L_x_112) ;  /* 0x000000001014794e */ /* 0x000fee0000000000 */
[----:B--23--:R-:W-:Y:S05]  /*65d0*/  CALL.ABS.NOINC R2 ;  /* 0x0000000002007343 */ /* 0x00cfea0003c00000 */
.L_x_112:
[-C--:B--2---:R-:W-:Y:S01]  /*65e0*/  F2FP.F16.E5M2.UNPACK_B R42, R72.reuse ;  /* 0x00000048ff2a723e */ /* 0x084fe200020004ff */
[----:B------:R-:W-:Y:S05]  /*65f0*/  WARPSYNC.ALL ;  /* 0x0000000000007948 */ /* 0x000fea0003800000 */
[----:B------:R-:W-:Y:S01]  /*6600*/  R2UR UR4, R39 ;  /* 0x00000000270472ca */ /* 0x000fe200000e0000 */
[--C-:B------:R-:W-:Y:S01]  /*6610*/  HADD2.F32 R40, -RZ, R42.reuse.H0_H0 ;  /* 0x2000002aff287230 */ /* 0x100fe20000004100 */
[----:B------:R-:W-:Y:S01]  /*6620*/  F2FP.F16.E5M2.UNPACK_B R43, R72.H1 ;  /* 0x00000048ff2b723e */ /* 0x000fe200030004ff */
[----:B------:R-:W-:Y:S01]  /*6630*/  HADD2.F32 R42, -RZ, R42.H1_H1 ;  /* 0x3000002aff2a7230 */ /* 0x000fe20000004100 */
[-C--:B------:R-:W-:Y:S01]  /*6640*/  F2FP.F16.E5M2.UNPACK_B R45, R73.reuse ;  /* 0x00000049ff2d723e */ /* 0x080fe200020004ff */
[----:B------:R-:W-:Y:S01]  /*6650*/  BSSY.RECONVERGENT B0, `(.L_x_113) ;  /* 0x000009f000007945 */ /* 0x000fe20003800200 */
[----:B------:R-:W-:Y:S01]  /*6660*/  F2FP.F16.E5M2.UNPACK_B R47, R73.H1 ;  /* 0x00000049ff2f723e */ /* 0x000fe200030004ff */
[--C-:B------:R-:W-:Y:S01]  /*6670*/  HADD2.F32 R44, -RZ, R43.reuse.H0_H0 ;  /* 0x2000002bff2c7230 */ /* 0x100fe20000004100 */
[-C--:B------:R-:W-:Y:S01]  /*6680*/  F2FP.F16.E5M2.UNPACK_B R49, R74.reuse ;  /* 0x0000004aff31723e */ /* 0x080fe200020004ff */
[----:B------:R-:W-:Y:S01]  /*6690*/  HADD2.F32 R46, -RZ, R43.H1_H1 ;  /* 0x3000002bff2e7230 */ /* 0x000fe20000004100 */
[----:B------:R-:W-:Y:S01]  /*66a0*/  F2FP.F16.E5M2.UNPACK_B R51, R74.H1 ;  /* 0x0000004aff33723e */ /* 0x000fe200030004ff */
[--C-:B------:R-:W-:Y:S01]  /*66b0*/  HADD2.F32 R43, -RZ, R45.reuse.H0_H0 ;  /* 0x2000002dff2b7230 */ /* 0x100fe20000004100 */
[-C--:B------:R-:W-:Y:S01]  /*66c0*/  F2FP.F16.E5M2.UNPACK_B R53, R75.reuse ;  /* 0x0000004bff35723e */ /* 0x080fe200020004ff */
[----:B-1----:R-:W3:Y:S01]  /*66d0*/  LDTM.x32 R4, tmem[UR4] ;  /* 0x00000004000479ee */ /* 0x002ee200082c0000 */
[----:B------:R-:W-:Y:S01]  /*66e0*/  F2FP.F16.E5M2.UNPACK_B R55, R75.H1 ;  /* 0x0000004bff37723e */ /* 0x000fe200030004ff */
[----:B------:R-:W-:Y:S01]  /*66f0*/  HADD2.F32 R48, -RZ, R45.H1_H1 ;  /* 0x3000002dff307230 */ /* 0x000fe20000004100 */
[-C--:B------:R-:W-:Y:S01]  /*6700*/  F2FP.F16.E5M2.UNPACK_B R57, R76.reuse ;  /* 0x0000004cff39723e */ /* 0x080fe200020004ff */
[----:B------:R-:W-:Y:S01]  /*6710*/  HADD2.F32 R52, -RZ, R49.H1_H1 ;  /* 0x30000031ff347230 */ /* 0x000fe20000004100 */
[----:B------:R-:W-:Y:S01]  /*6720*/  IADD3 R109, PT, PT, R84, UR44, RZ ;  /* 0x0000002c546d7c10 */ /* 0x000fe2000fffe0ff */
[----:B------:R-:W-:Y:S01]  /*6730*/  HADD2.F32 R56, -RZ, R53.H1_H1 ;  /* 0x30000035ff387230 */ /* 0x000fe20000004100 */
[----:B------:R-:W-:Y:S01]  /*6740*/  ISETP.NE.AND P6, PT, R98, RZ, PT ;  /* 0x000000ff6200720c */ /* 0x000fe20003fc5270 */
[----:B------:R-:W-:Y:S01]  /*6750*/  HADD2.F32 R60, -RZ, R57.H1_H1 ;  /* 0x30000039ff3c7230 */ /* 0x000fe20000004100 */
[----:B------:R-:W-:Y:S01]  /*6760*/  MOV R98, 0x10 ;  /* 0x0000001000627802 */ /* 0x000fe20000000f00 */
[--C-:B------:R-:W-:Y:S01]  /*6770*/  HADD2.F32 R45, -RZ, R47.reuse.H0_H0 ;  /* 0x2000002fff2d7230 */ /* 0x100fe20000004100 */
[----:B------:R-:W-:Y:S01]  /*6780*/  LOP3.LUT P5, RZ, R85, 0x80, RZ, 0xc0, !PT ;  /* 0x0000008055ff7812 */ /* 0x000fe200078ac0ff */
[----:B------:R-:W-:Y:S01]  /*6790*/  HADD2.F32 R50, -RZ, R47.H1_H1 ;  /* 0x3000002fff327230 */ /* 0x000fe20000004100 */
[----:B------:R-:W-:Y:S01]  /*67a0*/  F2FP.F16.E5M2.UNPACK_B R59, R76.H1 ;  /* 0x0000004cff3b723e */ /* 0x000fe200030004ff */
[----:B------:R-:W-:Y:S01]  /*67b0*/  HADD2.F32 R47, -RZ, R49.H0_H0 ;  /* 0x20000031ff2f7230 */ /* 0x000fe20000004100 */
[----:B------:R-:W-:Y:S01]  /*67c0*/  SEL R108, R98, 0xfffffff0, !P5 ;  /* 0xfffffff0626c7807 */ /* 0x000fe20006800000 */
[--C-:B------:R-:W-:Y:S01]  /*67d0*/  HADD2.F32 R49, -RZ, R51.reuse.H0_H0 ;  /* 0x20000033ff317230 */ /* 0x100fe20000004100 */
[-C--:B------:R-:W-:Y:S01]  /*67e0*/  F2FP.F16.E5M2.UNPACK_B R61, R77.reuse ;  /* 0x0000004dff3d723e */ /* 0x080fe200020004ff */
[----:B------:R-:W-:Y:S01]  /*67f0*/  HADD2.F32 R54, -RZ, R51.H1_H1 ;  /* 0x30000033ff367230 */ /* 0x000fe20000004100 */
[----:B------:R-:W-:Y:S01]  /*6800*/  IADD3 R98, PT, PT, R109, R108, RZ ;  /* 0x0000006c6d627210 */ /* 0x000fe20007ffe0ff */
[----:B------:R-:W-:Y:S01]  /*6810*/  HADD2.F32 R51, -RZ, R53.H0_H0 ;  /* 0x20000035ff337230 */ /* 0x000fe20000004100 */
[----:B------:R-:W-:Y:S01]  /*6820*/  F2FP.F16.E5M2.UNPACK_B R63, R77.H1 ;  /* 0x0000004dff3f723e */ /* 0x000fe200030004ff */
[----:B------:R-:W-:Y:S01]  /*6830*/  HADD2.F32 R64, -RZ, R61.H1_H1 ;  /* 0x3000003dff407230 */ /* 0x000fe20000004100 */
[----:B------:R-:W-:Y:S01]  /*6840*/  F2FP.F16.E5M2.UNPACK_B R65, R78 ;  /* 0x0000004eff41723e */ /* 0x000fe200020004ff */
[C---:B---3--:R-:W-:Y:S01]  /*6850*/  FMUL R0, R38.reuse, R4 ;  /* 0x0000000426007220 */ /* 0x048fe20000400000 */
[C---:B------:R-:W-:Y:S01]  /*6860*/  FMUL R2, R38.reuse, R5 ;  /* 0x0000000526027220 */ /* 0x040fe20000400000 */
[C---:B------:R-:W-:Y:S01]  /*6870*/  FMUL R4, R38.reuse, R8 ;  /* 0x0000000826047220 */ /* 0x040fe20000400000 */
[C---:B------:R-:W-:Y:S01]  /*6880*/  FMUL R5, R38.reuse, R9 ;  /* 0x0000000926057220 */ /* 0x040fe20000400000 */
[C---:B------:R-:W-:Y:S01]  /*6890*/  FFMA R0, R41.reuse, R40, R0 ;  /* 0x0000002829007223 */ /* 0x040fe20000000000 */
[C---:B------:R-:W-:Y:S01]  /*68a0*/  FFMA R2, R41.reuse, R42, R2 ;  /* 0x0000002a29027223 */ /* 0x040fe20000000002 */
[C---:B------:R-:W-:Y:S01]  /*68b0*/  FMUL R8, R38.reuse, R12 ;  /* 0x0000000c26087220 */ /* 0x040fe20000400000 */
[C---:B------:R-:W-:Y:S01]  /*68c0*/  FMUL R9, R38.reuse, R13 ;  /* 0x0000000d26097220 */ /* 0x040fe20000400000 */
[C---:B------:R-:W-:Y:S01]  /*68d0*/  FMUL R12, R38.reuse, R16 ;  /* 0x00000010260c7220 */ /* 0x040fe20000400000 */
[C---:B------:R-:W-:Y:S01]  /*68e0*/  FMUL R13, R38.reuse, R17 ;  /* 0x00000011260d7220 */ /* 0x040fe20000400000 */
[C---:B------:R-:W-:Y:S01]  /*68f0*/  FMUL R16, R38.reuse, R20 ;  /* 0x0000001426107220 */ /* 0x040fe20000400000 */
[C---:B------:R-:W-:Y:S01]  /*6900*/  FMUL R17, R38.reuse, R21 ;  /* 0x0000001526117220 */ /* 0x040fe20000400000 */
[C---:B------:R-:W-:Y:S01]  /*6910*/  FMUL R20, R38.reuse, R24 ;  /* 0x0000001826147220 */ /* 0x040fe20000400000 */
[C---:B------:R-:W-:Y:S01]  /*6920*/  FMUL R21, R38.reuse, R25 ;  /* 0x0000001926157220 */ /* 0x040fe20000400000 */
[----:B------:R-:W-:Y:S02]  /*6930*/  HADD2.F32 R68, -RZ, R65.H1_H1 ;  /* 0x30000041ff447230 */ /* 0x000fe40000004100 */
[C---:B------:R-:W-:Y:S01]  /*6940*/  FMUL R24, R38.reuse, R28 ;  /* 0x0000001c26187220 */ /* 0x040fe20000400000 */
[C---:B------:R-:W-:Y:S01]  /*6950*/  FMUL R25, R38.reuse, R29 ;  /* 0x0000001d26197220 */ /* 0x040fe20000400000 */
[C---:B------:R-:W-:Y:S01]  /*6960*/  FMUL R28, R38.reuse, R32 ;  /* 0x00000020261c7220 */ /* 0x040fe20000400000 */
[C---:B------:R-:W-:Y:S01]  /*6970*/  FMUL R29, R38.reuse, R33 ;  /* 0x00000021261d7220 */ /* 0x040fe20000400000 */
[C---:B------:R-:W-:Y:S01]  /*6980*/  FMUL R3, R38.reuse, R6 ;  /* 0x0000000626037220 */ /* 0x040fe20000400000 */
[C---:B------:R-:W-:Y:S01]  /*6990*/  FMUL R7, R38.reuse, R7 ;  /* 0x0000000726077220 */ /* 0x040fe20000400000 */
[C---:B------:R-:W-:Y:S01]  /*69a0*/  FMUL R6, R38.reuse, R10 ;  /* 0x0000000a26067220 */ /* 0x040fe20000400000 */
[----:B------:R-:W-:Y:S01]  /*69b0*/  F2FP.F16.E5M2.UNPACK_B R67, R78.H1 ;  /* 0x0000004eff43723e */ /* 0x000fe200030004ff */
[C---:B------:R-:W-:Y:S01]  /*69c0*/  FFMA R3, R41.reuse, R44, R3 ;  /* 0x0000002c29037223 */ /* 0x040fe20000000003 */
[C---:B------:R-:W-:Y:S01]  /*69d0*/  FFMA R7, R41.reuse, R46, R7 ;  /* 0x0000002e29077223 */ /* 0x040fe20000000007 */
[----:B------:R-:W-:Y:S01]  /*69e0*/  F2FP.F16.E5M2.UNPACK_B R40, R79 ;  /* 0x0000004fff28723e */ /* 0x000fe200020004ff */
[C---:B------:R-:W-:Y:S01]  /*69f0*/  FFMA R4, R41.reuse, R43, R4 ;  /* 0x0000002b29047223 */ /* 0x040fe20000000004 */
[C---:B------:R-:W-:Y:S01]  /*6a00*/  FFMA R5, R41.reuse, R48, R5 ;  /* 0x0000003029057223 */ /* 0x040fe20000000005 */
[----:B------:R-:W-:Y:S01]  /*6a10*/  F2FP.F16.E5M2.UNPACK_B R42, R79.H1 ;  /* 0x0000004fff2a723e */ /* 0x000fe200030004ff */
[----:B------:R-:W-:Y:S01]  /*6a20*/  FFMA R6, R41, R45, R6 ;  /* 0x0000002d29067223 */ /* 0x000fe20000000006 */
[----:B------:R-:W-:Y:S01]  /*6a30*/  F2FP.SATFINITE.E5M2.F32.PACK_AB_MERGE_C R101, R7, R3, RZ ;  /* 0x000000030765723e */ /* 0x000fe200048060ff */
[C---:B------:R-:W-:Y:S01]  /*6a40*/  FMUL R11, R38.reuse, R11 ;  /* 0x0000000b260b7220 */ /* 0x040fe20000400000 */
[C---:B------:R-:W-:Y:S01]  /*6a50*/  FMUL R10, R38.reuse, R14 ;  /* 0x0000000e260a7220 */ /* 0x040fe20000400000 */
[----:B------:R-:W-:Y:S01]  /*6a60*/  FMUL R15, R38, R15 ;  /* 0x0000000f260f7220 */ /* 0x000fe20000400000 */
[----:B------:R-:W-:Y:S01]  /*6a70*/  F2FP.SATFINITE.E5M2.F32.PACK_AB_MERGE_C R100, R2, R0, R101 ;  /* 0x000000000264723e */ /* 0x000fe20004806065 */
[C---:B------:R-:W-:Y:S01]  /*6a80*/  FFMA R11, R41.reuse, R50, R11 ;  /* 0x00000032290b7223 */ /* 0x040fe2000000000b */
[----:B------:R-:W-:Y:S01]  /*6a90*/  FFMA R8, R41, R47, R8 ;  /* 0x0000002f29087223 */ /* 0x000fe20000000008 */
[----:B------:R-:W-:Y:S01]  /*6aa0*/  ISETP.NE.AND P0, PT, R97, RZ, PT ;  /* 0x000000ff6100720c */ /* 0x000fe20003f05270 */
[----:B------:R-:W-:Y:S01]  /*6ab0*/  FFMA R9, R41, R52, R9 ;  /* 0x0000003429097223 */ /* 0x000fe20000000009 */
[--C-:B------:R-:W-:Y:S01]  /*6ac0*/  HADD2.F32 R53, -RZ, R55.reuse.H0_H0 ;  /* 0x20000037ff357230 */ /* 0x100fe20000004100 */
[----:B------:R-:W-:Y:S01]  /*6ad0*/  F2FP.SATFINITE.E5M2.F32.PACK_AB_MERGE_C R101, R11, R6, RZ ;  /* 0x000000060b65723e */ /* 0x000fe200048060ff */
[C---:B------:R-:W-:Y:S01]  /*6ae0*/  FFMA R10, R41.reuse, R49, R10 ;  /* 0x00000031290a7223 */ /* 0x040fe2000000000a */
[C---:B------:R-:W-:Y:S01]  /*6af0*/  FFMA R15, R41.reuse, R54, R15 ;  /* 0x00000036290f7223 */ /* 0x040fe2000000000f */
[----:B------:R-:W-:Y:S01]  /*6b00*/  FFMA R12, R41, R51, R12 ;  /* 0x00000033290c7223 */ /* 0x000fe2000000000c */
[----:B------:R-:W-:Y:S01]  /*6b10*/  F2FP.SATFINITE.E5M2.F32.PACK_AB_MERGE_C R101, R5, R4, R101 ;  /* 0x000000040565723e */ /* 0x000fe20004806065 */
[----:B------:R-:W-:Y:S01]  /*6b20*/  FFMA R13, R41, R56, R13 ;  /* 0x00000038290d7223 */ /* 0x000fe2000000000d */
[----:B------:R-:W-:Y:S01]  /*6b30*/  HADD2.F32 R58, -RZ, R55.H1_H1 ;  /* 0x30000037ff3a7230 */ /* 0x000fe20000004100 */
[----:B------:R-:W-:Y:S01]  /*6b40*/  F2FP.SATFINITE.E5M2.F32.PACK_AB_MERGE_C R102, R15, R10, RZ ;  /* 0x0000000a0f66723e */ /* 0x000fe200048060ff */
[----:B------:R-:W-:Y:S02]  /*6b50*/  HADD2.F32 R55, -RZ, R57.H0_H0 ;  /* 0x20000039ff377230 */ /* 0x000fe40000004100 */
[C---:B------:R-:W-:Y:S01]  /*6b60*/  FMUL R14, R38.reuse, R18 ;  /* 0x00000012260e7220 */ /* 0x040fe20000400000 */
[C---:B------:R-:W-:Y:S01]  /*6b70*/  FMUL R19, R38.reuse, R19 ;  /* 0x0000001326137220 */ /* 0x040fe20000400000 */
[--C-:B------:R-:W-:Y:S02]  /*6b80*/  HADD2.F32 R57, -RZ, R59.reuse.H0_H0 ;  /* 0x2000003bff397230 */ /* 0x100fe40000004100 */
[C---:B------:R-:W-:Y:S01]  /*6b90*/  FMUL R18, R38.reuse, R22 ;  /* 0x0000001626127220 */ /* 0x040fe20000400000 */
[C---:B------:R-:W-:Y:S01]  /*6ba0*/  FFMA R14, R41.reuse, R53, R14 ;  /* 0x00000035290e7223 */ /* 0x040fe2000000000e */
[----:B------:R-:W-:Y:S02]  /*6bb0*/  HADD2.F32 R62, -RZ, R59.H1_H1 ;  /* 0x3000003bff3e7230 */ /* 0x000fe40000004100 */
[C---:B------:R-:W-:Y:S01]  /*6bc0*/  FFMA R19, R41.reuse, R58, R19 ;  /* 0x0000003a29137223 */ /* 0x040fe20000000013 */
[----:B------:R-:W-:Y:S02]  /*6bd0*/  HADD2.F32 R59, -RZ, R61.H0_H0 ;  /* 0x2000003dff3b7230 */ /* 0x000fe40000004100 */
[C---:B------:R-:W-:Y:S01]  /*6be0*/  FMUL R23, R38.reuse, R23 ;  /* 0x0000001726177220 */ /* 0x040fe20000400000 */
[C---:B------:R-:W-:Y:S01]  /*6bf0*/  FFMA R16, R41.reuse, R55, R16 ;  /* 0x0000003729107223 */ /* 0x040fe20000000010 */
[C---:B------:R-:W-:Y:S01]  /*6c00*/  FFMA R17, R41.reuse, R60, R17 ;  /* 0x0000003c29117223 */ /* 0x040fe20000000011 */
[--C-:B------:R-:W-:Y:S02]  /*6c10*/  HADD2.F32 R61, -RZ, R63.reuse.H0_H0 ;  /* 0x2000003fff3d7230 */ /* 0x100fe40000004100 */
[C---:B------:R-:W-:Y:S01]  /*6c20*/  FFMA R18, R41.reuse, R57, R18 ;  /* 0x0000003929127223 */ /* 0x040fe20000000012 */
[----:B------:R-:W-:Y:S02]  /*6c30*/  HADD2.F32 R66, -RZ, R63.H1_H1 ;  /* 0x3000003fff427230 */ /* 0x000fe40000004100 */
[C---:B------:R-:W-:Y:S01]  /*6c40*/  FMUL R22, R38.reuse, R26 ;  /* 0x0000001a26167220 */ /* 0x040fe20000400000 */
[----:B------:R-:W-:Y:S02]  /*6c50*/  HADD2.F32 R63, -RZ, R65.H0_H0 ;  /* 0x20000041ff3f7230 */ /* 0x000fe40000004100 */
[C---:B------:R-:W-:Y:S01]  /*6c60*/  FFMA R23, R41.reuse, R62, R23 ;  /* 0x0000003e29177223 */ /* 0x040fe20000000017 */
[C---:B------:R-:W-:Y:S01]  /*6c70*/  FMUL R27, R38.reuse, R27 ;  /* 0x0000001b261b7220 */ /* 0x040fe20000400000 */
[C---:B------:R-:W-:Y:S01]  /*6c80*/  FFMA R20, R41.reuse, R59, R20 ;  /* 0x0000003b29147223 */ /* 0x040fe20000000014 */
[C---:B------:R-:W-:Y:S01]  /*6c90*/  FFMA R21, R41.reuse, R64, R21 ;  /* 0x0000004029157223 */ /* 0x040fe20000000015 */
[--C-:B------:R-:W-:Y:S02]  /*6ca0*/  HADD2.F32 R65, -RZ, R67.reuse.H0_H0 ;  /* 0x20000043ff417230 */ /* 0x100fe40000004100 */
[C---:B------:R-:W-:Y:S01]  /*6cb0*/  FFMA R22, R41.reuse, R61, R22 ;  /* 0x0000003d29167223 */ /* 0x040fe20000000016 */
[----:B------:R-:W-:Y:S02]  /*6cc0*/  HADD2.F32 R70, -RZ, R67.H1_H1 ;  /* 0x30000043ff467230 */ /* 0x000fe40000004100 */
[C---:B------:R-:W-:Y:S01]  /*6cd0*/  FMUL R26, R38.reuse, R30 ;  /* 0x0000001e261a7220 */ /* 0x040fe20000400000 */
[--C-:B------:R-:W-:Y:S02]  /*6ce0*/  HADD2.F32 R67, -RZ, R40.reuse.H0_H0 ;  /* 0x20000028ff437230 */ /* 0x100fe40000004100 */
[C---:B------:R-:W-:Y:S01]  /*6cf0*/  FFMA R27, R41.reuse, R66, R27 ;  /* 0x00000042291b7223 */ /* 0x040fe2000000001b */
[C---:B------:R-:W-:Y:S01]  /*6d00*/  FMUL R31, R38.reuse, R31 ;  /* 0x0000001f261f7220 */ /* 0x040fe20000400000 */
[C---:B------:R-:W-:Y:S01]  /*6d10*/  FFMA R24, R41.reuse, R63, R24 ;  /* 0x0000003f29187223 */ /* 0x040fe20000000018 */
[----:B------:R-:W-:Y:S02]  /*6d20*/  HADD2.F32 R40, -RZ, R40.H1_H1 ;  /* 0x30000028ff287230 */ /* 0x000fe40000004100 */
[C---:B------:R-:W-:Y:S01]  /*6d30*/  FFMA R25, R41.reuse, R68, R25 ;  /* 0x0000004429197223 */ /* 0x040fe20000000019 */
[--C-:B------:R-:W-:Y:S02]  /*6d40*/  HADD2.F32 R69, -RZ, R42.reuse.H0_H0 ;  /* 0x2000002aff457230 */ /* 0x100fe40000004100 */
[C---:B------:R-:W-:Y:S01]  /*6d50*/  FFMA R26, R41.reuse, R65, R26 ;  /* 0x00000041291a7223 */ /* 0x040fe2000000001a */
[----:B------:R-:W-:Y:S02]  /*6d60*/  HADD2.F32 R42, -RZ, R42.H1_H1 ;  /* 0x3000002aff2a7230 */ /* 0x000fe40000004100 */
[C---:B------:R-:W-:Y:S01]  /*6d70*/  FMUL R30, R38.reuse, R34 ;  /* 0x00000022261e7220 */ /* 0x040fe20000400000 */
[----:B------:R-:W-:Y:S01]  /*6d80*/  FFMA R31, R41, R70, R31 ;  /* 0x00000046291f7223 */ /* 0x000fe2000000001f */
[----:B------:R-:W-:Y:S01]  /*6d90*/  FMUL R35, R38, R35 ;  /* 0x0000002326237220 */ /* 0x000fe20000400000 */
[----:B------:R-:W-:Y:S01]  /*6da0*/  F2FP.SATFINITE.E5M2.F32.PACK_AB_MERGE_C R103, R19, R14, RZ ;  /* 0x0000000e1367723e */ /* 0x000fe200048060ff */
[C---:B------:R-:W-:Y:S01]  /*6db0*/  FFMA R28, R41.reuse, R67, R28 ;  /* 0x00000043291c7223 */ /* 0x040fe2000000001c */
[C---:B------:R-:W-:Y:S01]  /*6dc0*/  FFMA R29, R41.reuse, R40, R29 ;  /* 0x00000028291d7223 */ /* 0x040fe2000000001d */
[C---:B------:R-:W-:Y:S01]  /*6dd0*/  FFMA R30, R41.reuse, R69, R30 ;  /* 0x00000045291e7223 */ /* 0x040fe2000000001e */
[----:B------:R-:W-:Y:S01]  /*6de0*/  FFMA R35, R41, R42, R35 ;  /* 0x0000002a29237223 */ /* 0x000fe20000000023 */
[----:B------:R-:W-:Y:S02]  /*6df0*/  F2FP.SATFINITE.E5M2.F32.PACK_AB_MERGE_C R102, R9, R8, R102 ;  /* 0x000000080966723e */ /* 0x000fe40004806066 */
[----:B------:R-:W-:Y:S02]  /*6e00*/  F2FP.SATFINITE.E5M2.F32.PACK_AB_MERGE_C R103, R13, R12, R103 ;  /* 0x0000000c0d67723e */ /* 0x000fe40004806067 */
[----:B------:R-:W-:Y:S02]  /*6e10*/  F2FP.SATFINITE.E5M2.F32.PACK_AB_MERGE_C R104, R23, R18, RZ ;  /* 0x000000121768723e */ /* 0x000fe400048060ff */
[----:B------:R-:W-:Y:S01]  /*6e20*/  F2FP.SATFINITE.E5M2.F32.PACK_AB_MERGE_C R105, R27, R22, RZ ;  /* 0x000000161b69723e */ /* 0x000fe200048060ff */
[----:B------:R1:W-:Y:S01]  /*6e30*/  STS.128 [R84+UR44+0x2200], R100 ;  /* 0x0022006454007988 */ /* 0x0003e20008000c2c */
[----:B------:R-:W-:Y:S02]  /*6e40*/  F2FP.SATFINITE.E5M2.F32.PACK_AB_MERGE_C R110, R31, R26, RZ ;  /* 0x0000001a1f6e723e */ /* 0x000fe400048060ff */
[----:B------:R-:W-:Y:S02]  /*6e50*/  F2FP.SATFINITE.E5M2.F32.PACK_AB_MERGE_C R111, R35, R30, RZ ;  /* 0x0000001e236f723e */ /* 0x000fe400048060ff */
[----:B------:R-:W-:Y:S02]  /*6e60*/  F2FP.SATFINITE.E5M2.F32.PACK_AB_MERGE_C R104, R17, R16, R104 ;  /* 0x000000101168723e */ /* 0x000fe40004806068 */
[----:B------:R-:W-:Y:S02]  /*6e70*/  F2FP.SATFINITE.E5M2.F32.PACK_AB_MERGE_C R105, R21, R20, R105 ;  /* 0x000000141569723e */ /* 0x000fe40004806069 */
[----:B------:R-:W-:Y:S02]  /*6e80*/  F2FP.SATFINITE.E5M2.F32.PACK_AB_MERGE_C R106, R25, R24, R110 ;  /* 0x00000018196a723e */ /* 0x000fe4000480606e */
[----:B------:R-:W-:Y:S02]  /*6e90*/  F2FP.SATFINITE.E5M2.F32.PACK_AB_MERGE_C R107, R29, R28, R111 ;  /* 0x0000001c1d6b723e */ /* 0x000fe4000480606f */
[----:B------:R-:W-:Y:S02]  /*6ea0*/  LEA R109, R93, UR44, 0x3 ;  /* 0x0000002c5d6d7c11 */ /* 0x000fe4000f8e18ff */
[----:B------:R-:W-:Y:S01]  /*6eb0*/  @P6 SHF.L.U32 R110, R92, 0x1f, RZ ;  /* 0x0000001f5c6e6819 */ /* 0x000fe200000006ff */
[----:B------:R1:W-:Y:S01]  /*6ec0*/  STS.128 [R98+0x2200], R104 ;  /* 0x0022006862007388 */ /* 0x0003e20000000c00 */
[----:B------:R-:W-:Y:S01]  /*6ed0*/  @!PT LDS RZ, [RZ] ;  /* 0x00000000fffff984 */ /* 0x000fe20000000800 */
[----:B------:R-:W-:Y:S01]  /*6ee0*/  @!PT LDS RZ, [RZ] ;  /* 0x00000000fffff984 */ /* 0x000fe20000000800 */
[----:B------:R-:W-:Y:S01]  /*6ef0*/  @!PT LDS RZ, [RZ] ;  /* 0x00000000fffff984 */ /* 0x000fe20000000800 */
[----:B------:R-:W-:Y:S01]  /*6f00*/  @!PT LDS RZ, [RZ] ;  /* 0x00000000fffff984 */ /* 0x000fe20000000800 */
[----:B------:R2:W-:Y:S07]  /*6f10*/  MEMBAR.ALL.CTA ;  /* 0x0000000000007992 */ /* 0x0005ee0000008000 */
[----:B--2---:R-:W2:Y:S02]  /*6f20*/  FENCE.VIEW.ASYNC.S ;  /* 0x00000000000073c6 */ /* 0x004ea40000000000 */
[----:B--2---:R-:W-:Y:S06]  /*6f30*/  BAR.SYNC.DEFER_BLOCKING 0x1, 0x80 ;  /* 0x0042000000007b1d */ /* 0x004fec0000010000 */
[----:B------:R-:W-:Y:S05]  /*6f40*/  @P0 BRA `(.L_x_114) ;  /* 0x00000000003c0947 */ /* 0x000fea0003800000 */
[----:B------:R-:W2:Y:S01]  /*6f50*/  LDCU.64 UR6, c[0x0][0x348] ;  /* 0x00006900ff0677ac */ /* 0x000ea20008000a00 */
[----:B------:R-:W-:Y:S01]  /*6f60*/  UIADD3 UR4, UPT, UPT, UR44, 0x2200, URZ ;  /* 0x000022002c047890 */ /* 0x000fe2000fffe0ff */
[----:B------:R-:W-:Y:S01]  /*6f70*/  UMOV UR51, UR36 ;  /* 0x0000002400337c82 */ /* 0x000fe20008000000 */
[----:B------:R-:W-:Y:S02]  /*6f80*/  UIADD3 UR9, UPT, UPT, UR49, 0x40, URZ ;  /* 0x0000004031097890 */ /* 0x000fe4000fffe0ff */
[----:B------:R-:W-:Y:S02]  /*6f90*/  UIADD3 UR8, UPT, UPT, UR44, 0x2a00, URZ ;  /* 0x00002a002c087890 */ /* 0x000fe4000fffe0ff */
[----:B------:R-:W-:Y:S01]  /*6fa0*/  MOV R96, UR4 ;  /* 0x0000000400607c02 */ /* 0x000fe20008000f00 */
[----:B------:R-:W-:Y:S01]  /*6fb0*/  UMOV UR10, UR50 ;  /* 0x00000032000a7c82 */ /* 0x000fe20008000000 */
[----:B------:R-:W-:Y:S02]  /*6fc0*/  UMOV UR11, UR36 ;  /* 0x00000024000b7c82 */ /* 0x000fe40008000000 */
[----:B------:R-:W-:Y:S01]  /*6fd0*/  R2UR UR48, R96 ;  /* 0x00000000603072ca */ /* 0x000fe200000e0000 */
[----:B--2---:R-:W-:Y:S04]  /*6fe0*/  UIADD3 UR4, UP0, UPT, UR6, 0x680, URZ ;  /* 0x0000068006047890 */ /* 0x004fe8000ff1e0ff */
[----:B------:R-:W-:Y:S09]  /*6ff0*/  UIADD3.X UR5, UPT, UPT, URZ, UR7, URZ, UP0, !UPT ;  /* 0x00000007ff057290 */ /* 0x000ff200087fe4ff */
[----:B------:R2:W-:Y:S01]  /*7000*/  UTMASTG.3D [UR48], [UR4] ;  /* 0x00000030040073b5 */ /* 0x0005e20008010000 */
[----:B------:R2:W-:Y:S01]  /*7010*/  UTMASTG.3D [UR8], [UR4] ;  /* 0x00000008040073b5 */ /* 0x0005e20008010000 */
[----:B------:R0:W-:Y:S01]  /*7020*/  UTMACMDFLUSH ;  /* 0x00000000000079b7 */ /* 0x0001e20000000000 */
[----:B--2---:R-:W-:Y:S04]  /*7030*/  DEPBAR.LE SB0, 0x1 ;  /* 0x000080400000791a */ /* 0x004fe80000000000 */
.L_x_114:
[----:B------:R-:W-:Y:S05]  /*7040*/  BSYNC.RECONVERGENT B0 ;  /* 0x0000000000007941 */ /* 0x000fea0003800200 */
.L_x_113:
[----:B------:R-:W-:Y:S06]  /*7050*/  BAR.SYNC.DEFER_BLOCKING 0x1, 0x80 ;  /* 0x0042000000007b1d */ /* 0x000fec0000010000 */
[----:B------:R-:W2:Y:S01]  /*7060*/  @P6 SYNCS.PHASECHK.TRANS64.TRYWAIT P0, [R109+URZ+0x50], R110 ;  /* 0x0000506e6d0065a7 */ /* 0x000ea200080011ff */
[----:B------:R-:W-:Y:S01]  /*7070*/  BSSY B1, `(.L_x_115) ;  /* 0x0000020000017945 */ /* 0x000fe20003800000 */
[----:B--2---:R-:W-:Y:S03]  /*7080*/  @P6 SEL R71, RZ, 0x1, !P0 ;  /* 0x00000001ff476807 */ /* 0x004fe60004000000 */
[----:B------:R-:W-:Y:S05]  /*7090*/  @!P6 BRA `(.L_x_116) ;  /* 0x000000000074e947 */ /* 0x000fea0003800000 */
[----:B------:R-:W-:Y:S01]  /*70a0*/  ISETP.NE.AND P1, PT, R99, RZ, PT ;  /* 0x000000ff6300720c */ /* 0x000fe20003f25270 */
[----:B------:R-:W-:Y:S01]  /*70b0*/  BSSY B0, `(.L_x_117) ;  /* 0x0000009000007945 */ /* 0x000fe20003800000 */
[----:B------:R-:W-:Y:S11]  /*70c0*/  ISETP.NE.AND P0, PT, R71, RZ, PT ;  /* 0x000000ff4700720c */ /* 0x000ff60003f05270 */
[----:B------:R-:W-:Y:S05]  /*70d0*/  @P1 IMAD R0, R93, 0x1000, R84 ;  /* 0x000010005d001824 */ /* 0x000fea00078e0254 */
[----:B------:R-:W-:Y:S05]  /*70e0*/  @P1 IADD3 R3, PT, PT, R0, UR44, RZ ;  /* 0x0000002c00031c10 */ /* 0x000fea000fffe0ff */
[----:B------:R-:W-:Y:S01]  /*70f0*/  @P1 IMAD.IADD R3, R3, 0x1, R108 ;  /* 0x0000000103031824 */ /* 0x000fe200078e026c */
[----:B------:R-:W-:Y:S06]  /*7100*/  @P0 BRA `(.L_x_118) ;  /* 0x00000000000c0947 */ /* 0x000fec0003800000 */
[----:B------:R-:W-:Y:S04]  /*7110*/  SHF.L.U32 R2, R92, 0x1f, RZ ;  /* 0x0000001f5c027819 */ /* 0x000fe800000006ff */
[----:B------:R-:W2:Y:S02]  /*7120*/  SYNCS.PHASECHK.TRANS64.TRYWAIT P0, [R109+URZ+0x50], R2 ;  /* 0x000050026d0075a7 */ /* 0x000ea400080011ff */
[----:B--2---:R-:W-:Y:S05]  /*7130*/  @!P0 BRA `(.L_x_119) ;  /* 0x0000001800288947 */ /* 0x004fea0003800000 */
.L_x_118:
[----:B------:R-:W-:Y:S05]  /*7140*/  BSYNC B0 ;  /* 0x0000000000007941 */ /* 0x000fea0003800000 */
.L_x_117:
[----:B------:R-:W-:Y:S01]  /*7150*/  ISETP.NE.AND P0, PT, R99, RZ, PT ;  /* 0x000000ff6300720c */ /* 0x000fe20003f05270 */
[----:B--2---:R-:W-:Y:S02]  /*7160*/  VIADD R109, R109, 0x60 ;  /* 0x000000606d6d7836 */ /* 0x004fe40000000000 */
[----:B------:R-:W-:Y:S02]  /*7170*/  IMAD.U32 R2, RZ, RZ, UR46 ;  /* 0x0000002eff027e24 */ /* 0x000fe4000f8e00ff */
[----:B------:R-:W-:Y:S03]  /*7180*/  VIADD R93, R93, 0x1 ;  /* 0x000000015d5d7836 */ /* 0x000fe60000000000 */
[----:B------:R-:W-:Y:S05]  /*7190*/  PRMT R2, R2, 0x654, R109 ;  /* 0x0000065402027816 */ /* 0x000fea000000006d */
[----:B------:R2:W3:Y:S04]  /*71a0*/  @P0 LDS.128 R72, [R0+UR44+0x200] ;  /* 0x0002002c00480984 */ /* 0x0004e80008000c00 */
[----:B------:R2:W4:Y:S01]  /*71b0*/  @P0 LDS.128 R76, [R3+0x200] ;  /* 0x00020000034c0984 */ /* 0x0005220000000c00 */
        /* <DEDUP_REMOVED lines=11> */
.L_x_116:
[----:B------:R-:W-:Y:S05]  /*7270*/  BSYNC B1 ;  /* 0x0000000000017941 */ /* 0x000fea0003800000 */
.L_x_115:
[----:B--2---:R-:W-:Y:S05]  /*7280*/  VIADD R0, R39, 0x20 ;  /* 0x0000002027007836 */ /* 0x004fea0000000000 */
[----:B------:R-:W-:Y:S04]  /*7290*/  SHF.R.U32.HI R0, RZ, 0x15, R0 ;  /* 0x00000015ff007819 */ /* 0x000fe80000011600 */
[----:B------:R-:W-:Y:S11]  /*72a0*/  LOP3.LUT P0, RZ, R0, 0x3, R87, 0x48, !PT ;  /* 0x0000000300ff7812 */ /* 0x000ff60007804857 */
[----:B------:R-:W-:Y:S02]  /*72b0*/  @!UPT UIADD3 URZ, UPT, UPT, URZ, URZ, URZ ;  /* 0x000000fffffff290 */ /* 0x000fe4000fffe0ff */
[----:B------:R-:W-:Y:S05]  /*72c0*/  @!P0 BRA `(.L_x_120) ;  /* 0x0000000000408947 */ /* 0x000fea0003800000 */
[----:B------:R-:W2:Y:S01]  /*72d0*/  LDCU.64 UR8, c[0x4][0x70] ;  /* 0x01000e00ff0877ac */ /* 0x000ea20008000a00 */
[----:B------:R-:W-:Y:S01]  /*72e0*/  MOV R3, 0x0 ;  /* 0x0000000000037802 */ /* 0x000fe20000000f00 */
[----:B------:R-:W-:Y:S02]  /*72f0*/  HFMA2 R12, -RZ, RZ, 0, 5.9604644775390625e-08 ;  /* 0x00000001ff0c7431 */ /* 0x000fe400000001ff */
[----:B------:R-:W-:Y:S02]  /*7300*/  IMAD.MOV.U32 R8, RZ, RZ, 0x192 ;  /* 0x00000192ff087424 */ /* 0x000fe400078e00ff */
[----:B------:R-:W-:Y:S01]  /*7310*/  IMAD.MOV.U32 R13, RZ, RZ, RZ ;  /* 0x000000ffff0d7224 */ /* 0x000fe200078e00ff */
[----:B------:R-:W5:Y:S01]  /*7320*/  LDCU.64 UR6, c[0x4][0x78] ;  /* 0x01000f00ff0677ac */ /* 0x000f620008000a00 */
[----:B------:R-:W1:Y:S01]  /*7330*/  LDC.64 R2, c[0x4][R3] ;  /* 0x0100000003027b82 */ /* 0x000e620000000a00 */
[----:B------:R-:W3:Y:S01]  /*7340*/  LDCU.64 UR4, c[0x4][0x10] ;  /* 0x01000200ff0477ac */ /* 0x000ee20008000a00 */
[----:B--2---:R-:W-:Y:S01]  /*7350*/  MOV R5, UR9 ;  /* 0x0000000900057c02 */ /* 0x004fe20008000f00 */
[----:B------:R-:W-:Y:S01]  /*7360*/  IMAD.U32 R4, RZ, RZ, UR8 ;  /* 0x00000008ff047e24 */ /* 0x000fe2000f8e00ff */
[----:B-----5:R-:W-:Y:S01]  /*7370*/  MOV R7, UR7 ;  /* 0x0000000700077c02 */ /* 0x020fe20008000f00 */
[----:B------:R-:W-:Y:S01]  /*7380*/  IMAD.U32 R6, RZ, RZ, UR6 ;  /* 0x00000006ff067e24 */ /* 0x000fe2000f8e00ff */
[----:B---3--:R-:W-:Y:S01]  /*7390*/  MOV R11, UR5 ;  /* 0x00000005000b7c02 */ /* 0x008fe20008000f00 */
[----:B------:R-:W-:Y:S02]  /*73a0*/  IMAD.U32 R10, RZ, RZ, UR4 ;  /* 0x00000004ff0a7e24 */ /* 0x000fe4000f8e00ff */
[----:B------:R-:W-:Y:S07]  /*73b0*/  LEPC R20, `(.L_x_120) ;  /* 0x000000001014794e */ /* 0x000fee0000000000 */
[----:B-1--4-:R-:W-:Y:S05]  /*73c0*/  CALL.ABS.NOINC R2 ;  /* 0x0000000002007343 */ /* 0x012fea0003c00000 */
.L_x_120:
[----:B------:R-:W-:Y:S01]  /*73d0*/  ISETP.NE.AND P0, PT, R97, RZ, PT ;  /* 0x000000ff6100720c */ /* 0x000fe20003f05270 */
[----:B------:R-:W-:Y:S05]  /*73e0*/  WARPSYNC.ALL ;  /* 0x0000000000007948 */ /* 0x000fea0003800000 */
[----:B------:R-:W-:Y:S01]  /*73f0*/  R2UR UR4, R39 ;  /* 0x00000000270472ca */ /* 0x000fe200000e0000 */
[----:B------:R-:W-:Y:S01]  /*7400*/  BSSY.RECONVERGENT B0, `(.L_x_121) ;  /* 0x00000a0000007945 */ /* 0x000fe20003800200 */
[-C--:B---3--:R-:W-:Y:S02]  /*7410*/  F2FP.F16.E5M2.UNPACK_B R42, R72.reuse ;  /* 0x00000048ff2a723e */ /* 0x088fe400020004ff */
[----:B------:R-:W-:Y:S02]  /*7420*/  F2FP.F16.E5M2.UNPACK_B R72, R72.H1 ;  /* 0x00000048ff48723e */ /* 0x000fe400030004ff */
[-C--:B------:R-:W-:Y:S01]  /*7430*/  F2FP.F16.E5M2.UNPACK_B R46, R73.reuse ;  /* 0x00000049ff2e723e */ /* 0x080fe200020004ff */
[--C-:B------:R-:W-:Y:S01]  /*7440*/  HADD2.F32 R40, -RZ, R42.reuse.H0_H0 ;  /* 0x2000002aff287230 */ /* 0x100fe20000004100 */
[----:B------:R-:W-:Y:S01]  /*7450*/  F2FP.F16.E5M2.UNPACK_B R73, R73.H1 ;  /* 0x00000049ff49723e */ /* 0x000fe200030004ff */
[----:B------:R-:W-:Y:S01]  /*7460*/  HADD2.F32 R42, -RZ, R42.H1_H1 ;  /* 0x3000002aff2a7230 */ /* 0x000fe20000004100 */
[-C--:B------:R-:W-:Y:S01]  /*7470*/  F2FP.F16.E5M2.UNPACK_B R50, R74.reuse ;  /* 0x0000004aff32723e */ /* 0x080fe200020004ff */
[----:B------:R-:W-:Y:S01]  /*7480*/  HADD2.F32 R43, -RZ, R72.H0_H0 ;  /* 0x20000048ff2b7230 */ /* 0x000fe20000004100 */
[----:B------:R-:W-:Y:S01]  /*7490*/  F2FP.F16.E5M2.UNPACK_B R74, R74.H1 ;  /* 0x0000004aff4a723e */ /* 0x000fe200030004ff */
[----:B------:R-:W2:Y:S01]  /*74a0*/  LDTM.x32 R4, tmem[UR4+0x20] ;  /* 0x00002004000479ee */ /* 0x000ea200082c0000 */
[----:B------:R-:W-:Y:S01]  /*74b0*/  NOP ;  /* 0x0000000000007918 */ /* 0x000fe20000000000 */
[----:B------:R-:W-:Y:S01]  /*74c0*/  IADD3 R90, PT, PT, R90, 0xc0, RZ ;  /* 0x000000c05a5a7810 */ /* 0x000fe20007ffe0ff */
[--C-:B------:R-:W-:Y:S01]  /*74d0*/  HADD2.F32 R45, -RZ, R46.reuse.H0_H0 ;  /* 0x2000002eff2d7230 */ /* 0x100fe20000004100 */
[----:B------:R-:W-:Y:S01]  /*74e0*/  F2FP.F16.E5M2.UNPACK_B R54, R75 ;  /* 0x0000004bff36723e */ /* 0x000fe200020004ff */
[----:B------:R-:W-:Y:S01]  /*74f0*/  HADD2.F32 R46, -RZ, R46.H1_H1 ;  /* 0x3000002eff2e7230 */ /* 0x000fe20000004100 */
[----:B------:R-:W-:Y:S01]  /*7500*/  LOP3.LUT R90, R90, 0xfefffff8, RZ, 0xc0, !PT ;  /* 0xfefffff85a5a7812 */ /* 0x000fe200078ec0ff */
[--C-:B------:R-:W-:Y:S01]  /*7510*/  HADD2.F32 R49, -RZ, R50.reuse.H0_H0 ;  /* 0x20000032ff317230 */ /* 0x100fe20000004100 */
[----:B----4-:R-:W-:Y:S01]  /*7520*/  F2FP.F16.E5M2.UNPACK_B R58, R76 ;  /* 0x0000004cff3a723e */ /* 0x010fe200020004ff */
[----:B------:R-:W-:Y:S01]  /*7530*/  HADD2.F32 R50, -RZ, R50.H1_H1 ;  /* 0x30000032ff327230 */ /* 0x000fe20000004100 */
[----:B--2---:R2:W-:Y:S01]  /*7540*/  SYNCS.ARRIVE.TRANS64.RED.A1T0 RZ, [R90+URZ], RZ ;  /* 0x000000ff5aff79a7 */ /* 0x0045e200081004ff */
[--C-:B------:R-:W-:Y:S01]  /*7550*/  HADD2.F32 R53, -RZ, R54.reuse.H0_H0 ;  /* 0x20000036ff357230 */ /* 0x100fe20000004100 */
[----:B------:R-:W-:Y:S01]  /*7560*/  F2FP.F16.E5M2.UNPACK_B R62, R77 ;  /* 0x0000004dff3e723e */ /* 0x000fe200020004ff */
[----:B------:R-:W-:Y:S01]  /*7570*/  HADD2.F32 R54, -RZ, R54.H1_H1 ;  /* 0x30000036ff367230 */ /* 0x000fe20000004100 */
[----:B------:R-:W-:Y:S01]  /*7580*/  F2FP.F16.E5M2.UNPACK_B R66, R78 ;  /* 0x0000004eff42723e */ /* 0x000fe200020004ff */
[--C-:B------:R-:W-:Y:S01]  /*7590*/  HADD2.F32 R57, -RZ, R58.reuse.H0_H0 ;  /* 0x2000003aff397230 */ /* 0x100fe20000004100 */
[----:B------:R-:W-:Y:S01]  /*75a0*/  F2FP.F16.E5M2.UNPACK_B R70, R79 ;  /* 0x0000004fff46723e */ /* 0x000fe200020004ff */
[----:B------:R-:W-:Y:S01]  /*75b0*/  HADD2.F32 R58, -RZ, R58.H1_H1 ;  /* 0x3000003aff3a7230 */ /* 0x000fe20000004100 */
[----:B------:R-:W-:Y:S01]  /*75c0*/  F2FP.F16.E5M2.UNPACK_B R75, R75.H1 ;  /* 0x0000004bff4b723e */ /* 0x000fe200030004ff */
[--C-:B------:R-:W-:Y:S01]  /*75d0*/  HADD2.F32 R61, -RZ, R62.reuse.H0_H0 ;  /* 0x2000003eff3d7230 */ /* 0x100fe20000004100 */
[----:B------:R-:W-:Y:S01]  /*75e0*/  F2FP.F16.E5M2.UNPACK_B R76, R76.H1 ;  /* 0x0000004cff4c723e */ /* 0x000fe200030004ff */
[----:B------:R-:W-:Y:S01]  /*75f0*/  HADD2.F32 R63, -RZ, R62.H1_H1 ;  /* 0x3000003eff3f7230 */ /* 0x000fe20000004100 */
[----:B------:R-:W-:Y:S01]  /*7600*/  F2FP.F16.E5M2.UNPACK_B R77, R77.H1 ;  /* 0x0000004dff4d723e */ /* 0x000fe200030004ff */
[--C-:B------:R-:W-:Y:S02]  /*7610*/  HADD2.F32 R65, -RZ, R66.reuse.H0_H0 ;  /* 0x20000042ff417230 */ /* 0x100fe40000004100 */
[C---:B------:R-:W-:Y:S01]  /*7620*/  FMUL R4, R38.reuse, R4 ;  /* 0x0000000426047220 */ /* 0x040fe20000400000 */
        /* <DEDUP_REMOVED lines=16> */
[--C-:B------:R-:W-:Y:S02]  /*7730*/  HADD2.F32 R69, -RZ, R70.reuse.H0_H0 ;  /* 0x20000046ff457230 */ /* 0x100fe40000004100 */
[C---:B------:R-:W-:Y:S01]  /*7740*/  FMUL R28, R38.reuse, R32 ;  /* 0x00000020261c7220 */ /* 0x040fe20000400000 */
[----:B------:R-:W-:Y:S02]  /*7750*/  HADD2.F32 R70, -RZ, R70.H1_H1 ;  /* 0x30000046ff467230 */ /* 0x000fe40000004100 */
[C---:B------:R-:W-:Y:S01]  /*7760*/  FMUL R29, R38.reuse, R33 ;  /* 0x00000021261d7220 */ /* 0x040fe20000400000 */
[----:B------:R-:W-:Y:S02]  /*7770*/  HADD2.F32 R44, -RZ, R72.H1_H1 ;  /* 0x30000048ff2c7230 */ /* 0x000fe40000004100 */
[C---:B------:R-:W-:Y:S01]  /*7780*/  FMUL R6, R38.reuse, R6 ;  /* 0x0000000626067220 */ /* 0x040fe20000400000 */
[C---:B------:R-:W-:Y:S01]  /*7790*/  FMUL R7, R38.reuse, R7 ;  /* 0x0000000726077220 */ /* 0x040fe20000400000 */
[--C-:B------:R-:W-:Y:S02]  /*77a0*/  HADD2.F32 R47, -RZ, R73.reuse.H0_H0 ;  /* 0x20000049ff2f7230 */ /* 0x100fe40000004100 */
[C---:B------:R-:W-:Y:S01]  /*77b0*/  FMUL R10, R38.reuse, R10 ;  /* 0x0000000a260a7220 */ /* 0x040fe20000400000 */
[C---:B------:R-:W-:Y:S01]  /*77c0*/  FFMA R6, R41.reuse, R43, R6 ;  /* 0x0000002b29067223 */ /* 0x040fe20000000006 */
[----:B------:R-:W-:Y:S02]  /*77d0*/  HADD2.F32 R48, -RZ, R73.H1_H1 ;  /* 0x30000049ff307230 */ /* 0x000fe40000004100 */
[C---:B------:R-:W-:Y:S01]  /*77e0*/  FFMA R7, R41.reuse, R44, R7 ;  /* 0x0000002c29077223 */ /* 0x040fe20000000007 */
[C---:B------:R-:W-:Y:S01]  /*77f0*/  FFMA R8, R41.reuse, R45, R8 ;  /* 0x0000002d29087223 */ /* 0x040fe20000000008 */
[C---:B------:R-:W-:Y:S01]  /*7800*/  FFMA R9, R41.reuse, R46, R9 ;  /* 0x0000002e29097223 */ /* 0x040fe20000000009 */
[----:B------:R-:W-:Y:S01]  /*7810*/  FFMA R10, R41, R47, R10 ;  /* 0x0000002f290a7223 */ /* 0x000fe2000000000a */
[C---:B------:R-:W-:Y:S01]  /*7820*/  FMUL R11, R38.reuse, R11 ;  /* 0x0000000b260b7220 */ /* 0x040fe20000400000 */
[----:B------:R-:W-:Y:S01]  /*7830*/  F2FP.F16.E5M2.UNPACK_B R78, R78.H1 ;  /* 0x0000004eff4e723e */ /* 0x000fe200030004ff */
[--C-:B------:R-:W-:Y:S01]  /*7840*/  HADD2.F32 R51, -RZ, R74.reuse.H0_H0 ;  /* 0x2000004aff337230 */ /* 0x100fe20000004100 */
[----:B-1----:R-:W-:Y:S01]  /*7850*/  F2FP.SATFINITE.E5M2.F32.PACK_AB_MERGE_C R100, R7, R6, RZ ;  /* 0x000000060764723e */ /* 0x002fe200048060ff */
[C---:B------:R-:W-:Y:S01]  /*7860*/  FFMA R11, R41.reuse, R48, R11 ;  /* 0x00000030290b7223 */ /* 0x040fe2000000000b */
[C---:B------:R-:W-:Y:S01]  /*7870*/  FFMA R12, R41.reuse, R49, R12 ;  /* 0x00000031290c7223 */ /* 0x040fe2000000000c */
[----:B------:R-:W-:Y:S01]  /*7880*/  FFMA R13, R41, R50, R13 ;  /* 0x00000032290d7223 */ /* 0x000fe2000000000d */
[----:B------:R-:W-:Y:S01]  /*7890*/  F2FP.SATFINITE.E5M2.F32.PACK_AB_MERGE_C R100, R5, R4, R100 ;  /* 0x000000040564723e */ /* 0x000fe20004806064 */
[----:B------:R-:W-:Y:S01]  /*78a0*/  HADD2.F32 R52, -RZ, R74.H1_H1 ;  /* 0x3000004aff347230 */ /* 0x000fe20000004100 */
[----:B------:R-:W-:Y:S01]  /*78b0*/  F2FP.SATFINITE.E5M2.F32.PACK_AB_MERGE_C R101, R11, R10, RZ ;  /* 0x0000000a0b65723e */ /* 0x000fe200048060ff */
[C---:B------:R-:W-:Y:S01]  /*78c0*/  FMUL R14, R38.reuse, R14 ;  /* 0x0000000e260e7220 */ /* 0x040fe20000400000 */
[C---:B------:R-:W-:Y:S01]  /*78d0*/  FMUL R15, R38.reuse, R15 ;  /* 0x0000000f260f7220 */ /* 0x040fe20000400000 */
[--C-:B------:R-:W-:Y:S01]  /*78e0*/  HADD2.F32 R55, -RZ, R75.reuse.H0_H0 ;  /* 0x2000004bff377230 */ /* 0x100fe20000004100 */
[----:B------:R-:W-:Y:S01]  /*78f0*/  F2FP.SATFINITE.E5M2.F32.PACK_AB_MERGE_C R101, R9, R8, R101 ;  /* 0x000000080965723e */ /* 0x000fe20004806065 */
[C---:B------:R-:W-:Y:S01]  /*7900*/  FFMA R14, R41.reuse, R51, R14 ;  /* 0x00000033290e7223 */ /* 0x040fe2000000000e */
[C---:B------:R-:W-:Y:S01]  /*7910*/  FFMA R15, R41.reuse, R52, R15 ;  /* 0x00000034290f7223 */ /* 0x040fe2000000000f */
[C---:B------:R-:W-:Y:S01]  /*7920*/  FFMA R16, R41.reuse, R53, R16 ;  /* 0x0000003529107223 */ /* 0x040fe20000000010 */
[C---:B------:R-:W-:Y:S01]  /*7930*/  FFMA R17, R41.reuse, R54, R17 ;  /* 0x0000003629117223 */ /* 0x040fe20000000011 */
        /* <DEDUP_REMOVED lines=15> */
[C---:B------:R-:W-:Y:S01]  /*7a30*/  FFMA R23, R41.reuse, R60, R23 ;  /* 0x0000003c29177223 */ /* 0x040fe20000000017 */
[C---:B------:R-:W-:Y:S01]  /*7a40*/  FMUL R27, R38.reuse, R27 ;  /* 0x0000001b261b7220 */ /* 0x040fe20000400000 */
[C---:B------:R-:W-:Y:S01]  /*7a50*/  FFMA R0, R41.reuse, R61, R0 ;  /* 0x0000003d29007223 */ /* 0x040fe20000000000 */
[----:B------:R-:W-:Y:S01]  /*7a60*/  F2FP.F16.E5M2.UNPACK_B R79, R79.H1 ;  /* 0x0000004fff4f723e */ /* 0x000fe200030004ff */
        /* <DEDUP_REMOVED lines=16> */
[----:B------:R-:W-:Y:S01]  /*7b70*/  FFMA R28, R41, R69, R28 ;  /* 0x00000045291c7223 */ /* 0x000fe2000000001c */
[----:B------:R-:W-:Y:S01]  /*7b80*/  F2FP.SATFINITE.E5M2.F32.PACK_AB_MERGE_C R103, R19, R18, RZ ;  /* 0x000000121367723e */ /* 0x000fe200048060ff */
        /* <DEDUP_REMOVED lines=14> */
[----:B--2---:R-:W-:Y:S03]  /*7c70*/  IADD3 R90, PT, PT, R36, 0x1, RZ ;  /* 0x00000001245a7810 */ /* 0x004fe60007ffe0ff */
        /* <DEDUP_REMOVED lines=10> */
[----:B------:R-:W-:Y:S02]  /*7d20*/  UIADD3 UR13, UPT, UPT, UR49, 0x20, URZ ;  /* 0x00000020310d7890 */ /* 0x000fe4000fffe0ff */
[----:B------:R-:W-:Y:S01]  /*7d30*/  UIADD3 UR12, UPT, UPT, UR44, 0x3200, URZ ;  /* 0x000032002c0c7890 */ /* 0x000fe2000fffe0ff */
[----:B------:R-:W-:Y:S01]  /*7d40*/  UMOV UR14, UR50 ;  /* 0x00000032000e7c82 */ /* 0x000fe20008000000 */
[----:B------:R-:W-:Y:S01]  /*7d50*/  UMOV UR15, UR36 ;  /* 0x00000024000f7c82 */ /* 0x000fe20008000000 */
[----:B------:R-:W-:Y:S02]  /*7d60*/  UIADD3 UR9, UPT, UPT, UR49, 0x60, URZ ;  /* 0x0000006031097890 */ /* 0x000fe4000fffe0ff */
[----:B------:R-:W-:Y:S01]  /*7d70*/  UIADD3 UR8, UPT, UPT, UR44, 0x3a00, URZ ;  /* 0x00003a002c087890 */ /* 0x000fe2000fffe0ff */
[----:B------:R-:W-:Y:S01]  /*7d80*/  UMOV UR10, UR50 ;  /* 0x00000032000a7c82 */ /* 0x000fe20008000000 */
[----:B------:R-:W-:Y:S01]  /*7d90*/  UMOV UR11, UR36 ;  /* 0x00000024000b7c82 */ /* 0x000fe20008000000 */
[----:B--2---:R-:W-:Y:S04]  /*7da0*/  UIADD3 UR4, UP0, UPT, UR6, 0x680, URZ ;  /* 0x0000068006047890 */ /* 0x004fe8000ff1e0ff */
[----:B------:R-:W-:Y:S09]  /*7db0*/  UIADD3.X UR5, UPT, UPT, URZ, UR7, URZ, UP0, !UPT ;  /* 0x00000007ff057290 */ /* 0x000ff200087fe4ff */
[----:B------:R2:W-:Y:S01]  /*7dc0*/  UTMASTG.3D [UR12], [UR4] ;  /* 0x0000000c040073b5 */ /* 0x0005e20008010000 */
[----:B------:R2:W-:Y:S01]  /*7dd0*/  UTMASTG.3D [UR8], [UR4] ;  /* 0x00000008040073b5 */ /* 0x0005e20008010000 */
[----:B------:R0:W-:Y:S01]  /*7de0*/  UTMACMDFLUSH ;  /* 0x00000000000079b7 */ /* 0x0001e20000000000 */
[----:B--2---:R-:W-:Y:S04]  /*7df0*/  DEPBAR.LE SB0, 0x1 ;  /* 0x000080400000791a */ /* 0x004fe80000000000 */
.L_x_122:
[----:B------:R-:W-:Y:S05]  /*7e00*/  BSYNC.RECONVERGENT B0 ;  /* 0x0000000000007941 */ /* 0x000fea0003800200 */
.L_x_121:
[----:B------:R-:W-:Y:S01]  /*7e10*/  R2UR UR4, R88 ;  /* 0x00000000580472ca */ /* 0x000fe200000e0000 */
[----:B------:R-:W-:Y:S01]  /*7e20*/  BAR.SYNC.DEFER_BLOCKING 0x1, 0x80 ;  /* 0x0042000000007b1d */ /* 0x000fe20000010000 */
[----:B------:R-:W-:Y:S01]  /*7e30*/  ISETP.NE.AND P0, PT, R91, 0x2, PT ;  /* 0x000000025b00780c */ /* 0x000fe20003f05270 */
[----:B------:R-:W-:Y:S01]  /*7e40*/  UISETP.NE.AND UP0, UPT, UR45, URZ, UPT ;  /* 0x000000ff2d00728c */ /* 0x000fe2000bf05270 */
[----:B------:R-:W-:Y:S01]  /*7e50*/  ISETP.NE.AND P1, PT, R90, 0x4, PT ;  /* 0x000000045a00780c */ /* 0x000fe20003f25270 */
[----:B------:R-:W-:Y:S01]  /*7e60*/  UIADD3 UR24, UPT, UPT, UR37, UR63, URZ ;  /* 0x0000003f25187290 */ /* 0x000fe2000fffe0ff */
[----:B------:R-:W-:Y:S02]  /*7e70*/  SEL R3, RZ, 0x1, P0 ;  /* 0x00000001ff037807 */ /* 0x000fe40000000000 */
[----:B------:R-:W-:Y:S02]  /*7e80*/  SEL R0, RZ, 0x1, P1 ;  /* 0x00000001ff007807 */ /* 0x000fe40000800000 */
[----:B------:R-:W-:Y:S02]  /*7e90*/  LOP3.LUT R94, R94, R3, RZ, 0x3c, !PT ;  /* 0x000000035e5e7212 */ /* 0x000fe400078e3cff */
[----:B------:R-:W-:Y:S01]  /*7ea0*/  LOP3.LUT R95, R95, R0, RZ, 0x3c, !PT ;  /* 0x000000005f5f7212 */ /* 0x000fe200078e3cff */
[----:B------:R-:W-:Y:S01]  /*7eb0*/  UIADD3 UR20, UPT, UPT, UR38, UR4, URZ ;  /* 0x0000000426147290 */ /* 0x000fe2000fffe0ff */
[----:B------:R-:W-:Y:S02]  /*7ec0*/  SEL R91, R91, RZ, P0 ;  /* 0x000000ff5b5b7207 */ /* 0x000fe40000000000 */
[----:B------:R-:W-:Y:S01]  /*7ed0*/  SEL R36, R90, RZ, P1 ;  /* 0x000000ff5a247207 */ /* 0x000fe20000800000 */
[----:B------:R-:W-:Y:S01]  /*7ee0*/  UMOV UR36, UR59 ;  /* 0x0000003b00247c82 */ /* 0x000fe20008000000 */
[----:B------:R-:W-:Y:S07]  /*7ef0*/  BRA.U UP0, `(.L_x_123) ;  /* 0xffffffd500787547 */ /* 0x000fee000b83ffff */
[----:B------:R-:W-:Y:S05]  /*7f00*/  EXIT ;  /* 0x000000000000794d */ /* 0x000fea0003800000 */
.L_x_24:
[----:B--2---:R2:W3:Y:S02]  /*7f10*/  SYNCS.PHASECHK.TRANS64.TRYWAIT P0, [R3+URZ+0xf0], R2 ;  /* 0x0000f002030075a7 */ /* 0x0044e400080011ff */
[----:B---3--:R-:W-:Y:S05]  /*7f20*/  @!P0 NANOSLEEP.SYNCS 0x989680 ;  /* 0x009896800000895d */ /* 0x008fea0003900000 */
[----:B------:R-:W3:Y:S02]  /*7f30*/  @!P0 SYNCS.PHASECHK.TRANS64 P0, [R3+URZ+0xf0], R2 ;  /* 0x0000f002030085a7 */ /* 0x000ee400080010ff */
[----:B---3--:R-:W-:Y:S05]  /*7f40*/  @!P0 BRA `(.L_x_24) ;  /* 0xfffffffc00f08947 */ /* 0x008fea000383ffff */
[----:B------:R-:W-:Y:S05]  /*7f50*/  BRA `(.L_x_124) ;  /* 0xffffff9800a87947 */ /* 0x000fea000383ffff */
.L_x_27:
[----:B-1----:R-:W-:-:S07]  /*7f60*/  MOV R0, UR33 ;  /* 0x0000002100007c02 */ /* 0x002fce0008000f00 */
.L_x_125:
[----:B-1----:R1:W2:Y:S02]  /*7f70*/  SYNCS.PHASECHK.TRANS64.TRYWAIT P0, [R0+URZ+0x28], R3 ;  /* 0x00002803000075a7 */ /* 0x0022a400080011ff */
[----:B--2---:R-:W-:Y:S05]  /*7f80*/  @!P0 NANOSLEEP.SYNCS 0x989680 ;  /* 0x009896800000895d */ /* 0x004fea0003900000 */
[----:B------:R-:W2:Y:S02]  /*7f90*/  @!P0 SYNCS.PHASECHK.TRANS64 P0, [R0+URZ+0x28], R3 ;  /* 0x00002803000085a7 */ /* 0x000ea400080010ff */
[----:B--2---:R-:W-:Y:S05]  /*7fa0*/  @!P0 BRA `(.L_x_125) ;  /* 0xfffffffc00f08947 */ /* 0x004fea000383ffff */
[----:B------:R-:W-:Y:S05]  /*7fb0*/  BRA `(.L_x_26) ;  /* 0xffffff9c00007947 */ /* 0x000fea000383ffff */
.L_x_34:
[----:B-1----:R-:W-:-:S07]  /*7fc0*/  MOV R0, UR17 ;  /* 0x0000001100007c02 */ /* 0x002fce0008000f00 */
.L_x_126:
[----:B-1----:R1:W2:Y:S02]  /*7fd0*/  SYNCS.PHASECHK.TRANS64.TRYWAIT P0, [R0+URZ+0x28], R3 ;  /* 0x00002803000075a7 */ /* 0x0022a400080011ff */
[----:B--2---:R-:W-:Y:S05]  /*7fe0*/  @!P0 NANOSLEEP.SYNCS 0x989680 ;  /* 0x009896800000895d */ /* 0x004fea0003900000 */
[----:B------:R-:W2:Y:S02]  /*7ff0*/  @!P0 SYNCS.PHASECHK.TRANS64 P0, [R0+URZ+0x28], R3 ;  /* 0x00002803000085a7 */ /* 0x000ea400080010ff */
[----:B--2---:R-:W-:Y:S05]  /*8000*/  @!P0 BRA `(.L_x_126) ;  /* 0xfffffffc00f08947 */ /* 0x004fea000383ffff */
[----:B------:R-:W-:Y:S05]  /*8010*/  BRA `(.L_x_33) ;  /* 0xffffff9c00c07947 */ /* 0x000fea000383ffff */
.L_x_39:
[----:B-1----:R1:W2:Y:S02]  /*8020*/  SYNCS.PHASECHK.TRANS64.TRYWAIT P0, [R3+URZ+0x80], R0 ;  /* 0x00008000030075a7 */ /* 0x0022a400080011ff */
[----:B--2---:R-:W-:Y:S05]  /*8030*/  @!P0 NANOSLEEP.SYNCS 0x989680 ;  /* 0x009896800000895d */ /* 0x004fea0003900000 */
[----:B------:R-:W2:Y:S02]  /*8040*/  @!P0 SYNCS.PHASECHK.TRANS64 P0, [R3+URZ+0x80], R0 ;  /* 0x00008000030085a7 */ /* 0x000ea400080010ff */
[----:B--2---:R-:W-:Y:S05]  /*8050*/  @!P0 BRA `(.L_x_39) ;  /* 0xfffffffc00f08947 */ /* 0x004fea000383ffff */
[----:B------:R-:W-:Y:S05]  /*8060*/  BRA `(.L_x_127) ;  /* 0xffffffa000687947 */ /* 0x000fea000383ffff */
.L_x_43:
[----:B-1----:R-:W-:-:S07]  /*8070*/  MOV R0, UR4 ;  /* 0x0000000400007c02 */ /* 0x002fce0008000f00 */
.L_x_128:
[----:B-1----:R1:W2:Y:S02]  /*8080*/  SYNCS.PHASECHK.TRANS64.TRYWAIT P0, [R0+URZ], R3 ;  /* 0x00000003000075a7 */ /* 0x0022a400080011ff */
[----:B--2---:R-:W-:Y:S05]  /*8090*/  @!P0 NANOSLEEP.SYNCS 0x989680 ;  /* 0x009896800000895d */ /* 0x004fea0003900000 */
[----:B------:R-:W2:Y:S02]  /*80a0*/  @!P0 SYNCS.PHASECHK.TRANS64 P0, [R0+URZ], R3 ;  /* 0x00000003000085a7 */ /* 0x000ea400080010ff */
[----:B--2---:R-:W-:Y:S05]  /*80b0*/  @!P0 BRA `(.L_x_128) ;  /* 0xfffffffc00f08947 */ /* 0x004fea000383ffff */
[----:B------:R-:W-:Y:S05]  /*80c0*/  BRA `(.L_x_129) ;  /* 0xffffffa800107947 */ /* 0x000fea000383ffff */
.L_x_44:
[----:B------:R-:W-:-:S07]  /*80d0*/  MOV R0, UR5 ;  /* 0x0000000500007c02 */ /* 0x000fce0008000f00 */
.L_x_130:
[----:B-1----:R1:W2:Y:S02]  /*80e0*/  SYNCS.PHASECHK.TRANS64.TRYWAIT P0, [R0+URZ], R3 ;  /* 0x00000003000075a7 */ /* 0x0022a400080011ff */
[----:B--2---:R-:W-:Y:S05]  /*80f0*/  @!P0 NANOSLEEP.SYNCS 0x989680 ;  /* 0x009896800000895d */ /* 0x004fea0003900000 */
[----:B------:R-:W2:Y:S02]  /*8100*/  @!P0 SYNCS.PHASECHK.TRANS64 P0, [R0+URZ], R3 ;  /* 0x00000003000085a7 */ /* 0x000ea400080010ff */
[----:B--2---:R-:W-:Y:S05]  /*8110*/  @!P0 BRA `(.L_x_130) ;  /* 0xfffffffc00f08947 */ /* 0x004fea000383ffff */
[----:B------:R-:W-:Y:S05]  /*8120*/  BRA `(.L_x_131) ;  /* 0xffffffa8001c7947 */ /* 0x000fea000383ffff */
.L_x_45:
[----:B------:R-:W-:-:S07]  /*8130*/  MOV R0, UR5 ;  /* 0x0000000500007c02 */ /* 0x000fce0008000f00 */
.L_x_132:
[----:B-1----:R1:W2:Y:S02]  /*8140*/  SYNCS.PHASECHK.TRANS64.TRYWAIT P0, [R0+URZ], R3 ;  /* 0x00000003000075a7 */ /* 0x0022a400080011ff */
[----:B--2---:R-:W-:Y:S05]  /*8150*/  @!P0 NANOSLEEP.SYNCS 0x989680 ;  /* 0x009896800000895d */ /* 0x004fea0003900000 */
[----:B------:R-:W2:Y:S02]  /*8160*/  @!P0 SYNCS.PHASECHK.TRANS64 P0, [R0+URZ], R3 ;  /* 0x00000003000085a7 */ /* 0x000ea400080010ff */
[----:B--2---:R-:W-:Y:S05]  /*8170*/  @!P0 BRA `(.L_x_132) ;  /* 0xfffffffc00f08947 */ /* 0x004fea000383ffff */
[----:B------:R-:W-:Y:S05]  /*8180*/  BRA `(.L_x_133) ;  /* 0xffffffa800287947 */ /* 0x000fea000383ffff */
.L_x_46:
[----:B------:R-:W-:-:S07]  /*8190*/  MOV R0, UR5 ;  /* 0x0000000500007c02 */ /* 0x000fce0008000f00 */
.L_x_134:
[----:B-1----:R1:W2:Y:S02]  /*81a0*/  SYNCS.PHASECHK.TRANS64.TRYWAIT P0, [R0+URZ], R3 ;  /* 0x00000003000075a7 */ /* 0x0022a400080011ff */
[----:B--2---:R-:W-:Y:S05]  /*81b0*/  @!P0 NANOSLEEP.SYNCS 0x989680 ;  /* 0x009896800000895d */ /* 0x004fea0003900000 */
[----:B------:R-:W2:Y:S02]  /*81c0*/  @!P0 SYNCS.PHASECHK.TRANS64 P0, [R0+URZ], R3 ;  /* 0x00000003000085a7 */ /* 0x000ea400080010ff */
[----:B--2---:R-:W-:Y:S05]  /*81d0*/  @!P0 BRA `(.L_x_134) ;  /* 0xfffffffc00f08947 */ /* 0x004fea000383ffff */
[----:B------:R-:W-:Y:S05]  /*81e0*/  BRA `(.L_x_135) ;  /* 0xffffffa800347947 */ /* 0x000fea000383ffff */
.L_x_49:
[----:B-1----:R1:W2:Y:S02]  /*81f0*/  SYNCS.PHASECHK.TRANS64.TRYWAIT P0, [R2+URZ+0xe0], R5 ;  /* 0x0000e005020075a7 */ /* 0x0022a400080011ff */
[----:B--2---:R-:W-:Y:S05]  /*8200*/  @!P0 NANOSLEEP.SYNCS 0x989680 ;  /* 0x009896800000895d */ /* 0x004fea0003900000 */
[----:B------:R-:W2:Y:S02]  /*8210*/  @!P0 SYNCS.PHASECHK.TRANS64 P0, [R2+URZ+0xe0], R5 ;  /* 0x0000e005020085a7 */ /* 0x000ea400080010ff */
[----:B--2---:R-:W-:Y:S05]  /*8220*/  @!P0 BRA `(.L_x_49) ;  /* 0xfffffffc00f08947 */ /* 0x004fea000383ffff */
[----:B------:R-:W-:Y:S05]  /*8230*/  BRA `(.L_x_136) ;  /* 0xffffffa800907947 */ /* 0x000fea000383ffff */
.L_x_50:
[----:B------:R-:W-:-:S07]  /*8240*/  MOV R2, UR4 ;  /* 0x0000000400027c02 */ /* 0x000fce0008000f00 */
.L_x_137:
[----:B-1----:R1:W2:Y:S02]  /*8250*/  SYNCS.PHASECHK.TRANS64.TRYWAIT P0, [R2+URZ+0x90], R5 ;  /* 0x00009005020075a7 */ /* 0x0022a400080011ff */
[----:B--2---:R-:W-:Y:S05]  /*8260*/  @!P0 NANOSLEEP.SYNCS 0x989680 ;  /* 0x009896800000895d */ /* 0x004fea0003900000 */
[----:B------:R-:W2:Y:S02]  /*8270*/  @!P0 SYNCS.PHASECHK.TRANS64 P0, [R2+URZ+0x90], R5 ;  /* 0x00009005020085a7 */ /* 0x000ea400080010ff */
[----:B--2---:R-:W-:Y:S05]  /*8280*/  @!P0 BRA `(.L_x_137) ;  /* 0xfffffffc00f08947 */ /* 0x004fea000383ffff */
[----:B------:R-:W-:Y:S05]  /*8290*/  BRA `(.L_x_138) ;  /* 0xffffffa800a07947 */ /* 0x000fea000383ffff */
.L_x_51:
[----:B-1----:R1:W2:Y:S02]  /*82a0*/  SYNCS.PHASECHK.TRANS64.TRYWAIT P1, [R2+URZ+0x80], R5 ;  /* 0x00008005020075a7 */ /* 0x0022a400080211ff */
[----:B--2---:R-:W-:Y:S05]  /*82b0*/  @!P1 NANOSLEEP.SYNCS 0x989680 ;  /* 0x009896800000995d */ /* 0x004fea0003900000 */
[----:B------:R-:W2:Y:S02]  /*82c0*/  @!P1 SYNCS.PHASECHK.TRANS64 P1, [R2+URZ+0x80], R5 ;  /* 0x00008005020095a7 */ /* 0x000ea400080210ff */
[----:B--2---:R-:W-:Y:S05]  /*82d0*/  @!P1 BRA `(.L_x_51) ;  /* 0xfffffffc00f09947 */ /* 0x004fea000383ffff */
[----:B------:R-:W-:Y:S05]  /*82e0*/  BRA `(.L_x_139) ;  /* 0xffffffa800d07947 */ /* 0x000fea000383ffff */
.L_x_54:
[----:B------:R-:W-:-:S07]  /*82f0*/  MOV R0, UR4 ;  /* 0x0000000400007c02 */ /* 0x000fce0008000f00 */
.L_x_140:
[----:B-1----:R1:W2:Y:S02]  /*8300*/  SYNCS.PHASECHK.TRANS64.TRYWAIT P0, [R0+URZ+0x90], R3 ;  /* 0x00009003000075a7 */ /* 0x0022a400080011ff */
[----:B--2---:R-:W-:Y:S05]  /*8310*/  @!P0 NANOSLEEP.SYNCS 0x989680 ;  /* 0x009896800000895d */ /* 0x004fea0003900000 */
[----:B------:R-:W2:Y:S02]  /*8320*/  @!P0 SYNCS.PHASECHK.TRANS64 P0, [R0+URZ+0x90], R3 ;  /* 0x00009003000085a7 */ /* 0x000ea400080010ff */
[----:B--2---:R-:W-:Y:S05]  /*8330*/  @!P0 BRA `(.L_x_140) ;  /* 0xfffffffc00f08947 */ /* 0x004fea000383ffff */
[----:B------:R-:W-:Y:S05]  /*8340*/  BRA `(.L_x_53) ;  /* 0xffffffac00247947 */ /* 0x000fea000383ffff */
.L_x_63:
[----:B-1----:R-:W-:-:S04]  /*8350*/  MOV R0, UR5 ;  /* 0x0000000500007c02 */ /* 0x002fc80008000f00 */
[----:B------:R1:W2:Y:S03]  /*8360*/  SYNCS.PHASECHK.TRANS64.TRYWAIT P0, [R0+URZ+0x8], R7 ;  /* 0x00000807000075a7 */ /* 0x0002a600080011ff */
[----:B--2---:R-:W-:Y:S05]  /*8370*/  @!P0 NANOSLEEP.SYNCS 0x989680 ;  /* 0x009896800000895d */ /* 0x004fea0003900000 */
[----:B------:R-:W2:Y:S02]  /*8380*/  @!P0 SYNCS.PHASECHK.TRANS64 P0, [R0+URZ+0x8], R7 ;  /* 0x00000807000085a7 */ /* 0x000ea400080010ff */
[----:B--2---:R-:W-:Y:S05]  /*8390*/  @!P0 BRA `(.L_x_63) ;  /* 0xfffffffc00ec8947 */ /* 0x004fea000383ffff */
[----:B------:R-:W-:Y:S05]  /*83a0*/  BRA `(.L_x_62) ;  /* 0xffffffac00d87947 */ /* 0x000fea000383ffff */
.L_x_65:
[----:B------:R-:W-:Y:S01]  /*83b0*/  BSSY B0, `(.L_x_141) ;  /* 0x0000006000007945 */ /* 0x000fe20003800000 */
[----:B------:R-:W-:-:S07]  /*83c0*/  MOV R15, 0xffffffff ;  /* 0xffffffff000f7802 */ /* 0x000fce0000000f00 */
[----:B-1---5:R-:W-:Y:S05]  /*83d0*/  WARPSYNC.COLLECTIVE R15, `(.L_x_142) ;  /* 0x000000000f0c7348 */ /* 0x022fea0003c00000 */
[----:B------:R-:W-:Y:S02]  /*83e0*/  ELECT P6, UR79, PT ;  /* 0x00000000004f782f */ /* 0x000fe400038c0000 */
[----:B------:R-:W-:Y:S01]  /*83f0*/  MOV R14, UR79 ;  /* 0x0000004f000e7c02 */ /* 0x000fe20008000f00 */
[----:B-1---5:R-:W-:Y:S10]  /*8400*/  ENDCOLLECTIVE ;  /* 0x000000000000791b */ /* 0x022ff40003800000 */
.L_x_142:
[----:B------:R-:W-:Y:S05]  /*8410*/  BSYNC B0 ;  /* 0x0000000000007941 */ /* 0x000fea0003800000 */
.L_x_141:
[----:B------:R-:W-:Y:S05]  /*8420*/  BRA `(.L_x_143) ;  /* 0xffffffb000087947 */ /* 0x000fea000383ffff */
.L_x_67:
[----:B-1----:R-:W-:-:S04]  /*8430*/  MOV R0, UR5 ;  /* 0x0000000500007c02 */ /* 0x002fc80008000f00 */
[----:B------:R1:W2:Y:S03]  /*8440*/  SYNCS.PHASECHK.TRANS64.TRYWAIT P0, [R0+URZ+0x8], R5 ;  /* 0x00000805000075a7 */ /* 0x0002a600080011ff */
[----:B--2---:R-:W-:Y:S05]  /*8450*/  @!P0 NANOSLEEP.SYNCS 0x989680 ;  /* 0x009896800000895d */ /* 0x004fea0003900000 */
[----:B------:R-:W2:Y:S02]  /*8460*/  @!P0 SYNCS.PHASECHK.TRANS64 P0, [R0+URZ+0x8], R5 ;  /* 0x00000805000085a7 */ /* 0x000ea400080010ff */
[----:B--2---:R-:W-:Y:S05]  /*8470*/  @!P0 BRA `(.L_x_67) ;  /* 0xfffffffc00ec8947 */ /* 0x004fea000383ffff */
[----:B------:R-:W-:Y:S05]  /*8480*/  BRA `(.L_x_66) ;  /* 0xffffffb0000c7947 */ /* 0x000fea000383ffff */
.L_x_68:
[----:B-1----:R1:W2:Y:S02]  /*8490*/  SYNCS.PHASECHK.TRANS64.TRYWAIT P0, [R0+URZ+0x80], R5 ;  /* 0x00008005000075a7 */ /* 0x0022a400080011ff */
[----:B--2---:R-:W-:Y:S05]  /*84a0*/  @!P0 NANOSLEEP.SYNCS 0x989680 ;  /* 0x009896800000895d */ /* 0x004fea0003900000 */
[----:B------:R-:W2:Y:S02]  /*84b0*/  @!P0 SYNCS.PHASECHK.TRANS64 P0, [R0+URZ+0x80], R5 ;  /* 0x00008005000085a7 */ /* 0x000ea400080010ff */
[----:B--2---:R-:W-:Y:S05]  /*84c0*/  @!P0 BRA `(.L_x_68) ;  /* 0xfffffffc00f08947 */ /* 0x004fea000383ffff */
[----:B------:R-:W-:Y:S05]  /*84d0*/  BRA `(.L_x_144) ;  /* 0xffffffb000e87947 */ /* 0x000fea000383ffff */
.L_x_70:
[----:B------:R-:W-:-:S07]  /*84e0*/  MOV R0, UR23 ;  /* 0x0000001700007c02 */ /* 0x000fce0008000f00 */
.L_x_145:
[----:B-1----:R1:W2:Y:S02]  /*84f0*/  SYNCS.PHASECHK.TRANS64.TRYWAIT P0, [R0+URZ+0xc0], R5 ;  /* 0x0000c005000075a7 */ /* 0x0022a400080011ff */
[----:B--2---:R-:W-:Y:S05]  /*8500*/  @!P0 NANOSLEEP.SYNCS 0x989680 ;  /* 0x009896800000895d */ /* 0x004fea0003900000 */
[----:B------:R-:W2:Y:S02]  /*8510*/  @!P0 SYNCS.PHASECHK.TRANS64 P0, [R0+URZ+0xc0], R5 ;  /* 0x0000c005000085a7 */ /* 0x000ea400080010ff */
[----:B--2---:R-:W-:Y:S05]  /*8520*/  @!P0 BRA `(.L_x_145) ;  /* 0xfffffffc00f08947 */ /* 0x004fea000383ffff */
[----:B------:R-:W-:Y:S05]  /*8530*/  BRA `(.L_x_146) ;  /* 0xffffffb400347947 */ /* 0x000fea000383ffff */
.L_x_73:
[----:B------:R-:W-:Y:S07]  /*8540*/  MOV R0, UR5 ;  /* 0x0000000500007c02 */ /* 0x000fee0008000f00 */
.L_x_147:
[----:B-1----:R1:W2:Y:S02]  /*8550*/  SYNCS.PHASECHK.TRANS64.TRYWAIT P0, [R0+URZ], R5 ;  /* 0x00000005000075a7 */ /* 0x0022a400080011ff */
[----:B--2---:R-:W-:Y:S05]  /*8560*/  @!P0 NANOSLEEP.SYNCS 0x989680 ;  /* 0x009896800000895d */ /* 0x004fea0003900000 */
[----:B------:R-:W2:Y:S02]  /*8570*/  @!P0 SYNCS.PHASECHK.TRANS64 P0, [R0+URZ], R5 ;  /* 0x00000005000085a7 */ /* 0x000ea400080010ff */
[----:B--2---:R-:W-:Y:S05]  /*8580*/  @!P0 BRA `(.L_x_147) ;  /* 0xfffffffc00f08947 */ /* 0x004fea000383ffff */
[----:B------:R-:W-:Y:S05]  /*8590*/  BRA `(.L_x_72) ;  /* 0xffffffb400487947 */ /* 0x000fea000383ffff */
.L_x_77:
[----:B-1----:R-:W-:-:S07]  /*85a0*/  MOV R0, UR4 ;  /* 0x0000000400007c02 */ /* 0x002fce0008000f00 */
.L_x_148:
[----:B-1----:R1:W2:Y:S02]  /*85b0*/  SYNCS.PHASECHK.TRANS64.TRYWAIT P0, [R0+URZ], R3 ;  /* 0x00000003000075a7 */ /* 0x0022a400080011ff */
[----:B--2---:R-:W-:Y:S05]  /*85c0*/  @!P0 NANOSLEEP.SYNCS 0x989680 ;  /* 0x009896800000895d */ /* 0x004fea0003900000 */
[----:B------:R-:W2:Y:S02]  /*85d0*/  @!P0 SYNCS.PHASECHK.TRANS64 P0, [R0+URZ], R3 ;  /* 0x00000003000085a7 */ /* 0x000ea400080010ff */
[----:B--2---:R-:W-:Y:S05]  /*85e0*/  @!P0 BRA `(.L_x_148) ;  /* 0xfffffffc00f08947 */ /* 0x004fea000383ffff */
[----:B------:R-:W-:Y:S05]  /*85f0*/  BRA `(.L_x_149) ;  /* 0xffffffb800147947 */ /* 0x000fea000383ffff */
.L_x_78:
[----:B------:R-:W-:-:S07]  /*8600*/  MOV R0, UR5 ;  /* 0x0000000500007c02 */ /* 0x000fce0008000f00 */
.L_x_150:
[----:B-1----:R1:W2:Y:S02]  /*8610*/  SYNCS.PHASECHK.TRANS64.TRYWAIT P0, [R0+URZ], R3 ;  /* 0x00000003000075a7 */ /* 0x0022a400080011ff */
[----:B--2---:R-:W-:Y:S05]  /*8620*/  @!P0 NANOSLEEP.SYNCS 0x989680 ;  /* 0x009896800000895d */ /* 0x004fea0003900000 */
[----:B------:R-:W2:Y:S02]  /*8630*/  @!P0 SYNCS.PHASECHK.TRANS64 P0, [R0+URZ], R3 ;  /* 0x00000003000085a7 */ /* 0x000ea400080010ff */
[----:B--2---:R-:W-:Y:S05]  /*8640*/  @!P0 BRA `(.L_x_150) ;  /* 0xfffffffc00f08947 */ /* 0x004fea000383ffff */
[----:B------:R-:W-:Y:S05]  /*8650*/  BRA `(.L_x_151) ;  /* 0xffffffb800207947 */ /* 0x000fea000383ffff */
.L_x_79:
[----:B------:R-:W-:-:S07]  /*8660*/  MOV R0, UR5 ;  /* 0x0000000500007c02 */ /* 0x000fce0008000f00 */
.L_x_152:
[----:B-1----:R1:W2:Y:S02]  /*8670*/  SYNCS.PHASECHK.TRANS64.TRYWAIT P0, [R0+URZ], R3 ;  /* 0x00000003000075a7 */ /* 0x0022a400080011ff */
[----:B--2---:R-:W-:Y:S05]  /*8680*/  @!P0 NANOSLEEP.SYNCS 0x989680 ;  /* 0x009896800000895d */ /* 0x004fea0003900000 */
[----:B------:R-:W2:Y:S02]  /*8690*/  @!P0 SYNCS.PHASECHK.TRANS64 P0, [R0+URZ], R3 ;  /* 0x00000003000085a7 */ /* 0x000ea400080010ff */
[----:B--2---:R-:W-:Y:S05]  /*86a0*/  @!P0 BRA `(.L_x_152) ;  /* 0xfffffffc00f08947 */ /* 0x004fea000383ffff */
[----:B------:R-:W-:Y:S05]  /*86b0*/  BRA `(.L_x_153) ;  /* 0xffffffb8002c7947 */ /* 0x000fea000383ffff */
.L_x_82:
[----:B------:R-:W-:-:S07]  /*86c0*/  MOV R0, UR17 ;  /* 0x0000001100007c02 */ /* 0x000fce0008000f00 */
.L_x_154:
[----:B-1----:R1:W2:Y:S02]  /*86d0*/  SYNCS.PHASECHK.TRANS64.TRYWAIT P1, [R0+URZ+0x100], R3 ;  /* 0x00010003000075a7 */ /* 0x0022a400080211ff */
[----:B--2---:R-:W-:Y:S05]  /*86e0*/  @!P1 NANOSLEEP.SYNCS 0x989680 ;  /* 0x009896800000995d */ /* 0x004fea0003900000 */
[----:B------:R-:W2:Y:S02]  /*86f0*/  @!P1 SYNCS.PHASECHK.TRANS64 P1, [R0+URZ+0x100], R3 ;  /* 0x00010003000095a7 */ /* 0x000ea400080210ff */
[----:B--2---:R-:W-:Y:S05]  /*8700*/  @!P1 BRA `(.L_x_154) ;  /* 0xfffffffc00f09947 */ /* 0x004fea000383ffff */
[----:B------:R-:W-:Y:S05]  /*8710*/  BRA `(.L_x_155) ;  /* 0xffffffb800787947 */ /* 0x000fea000383ffff */
.L_x_87:
[----:B--2---:R2:W3:Y:S02]  /*8720*/  SYNCS.PHASECHK.TRANS64.TRYWAIT P0, [R12+URZ+0x80], R9 ;  /* 0x000080090c0075a7 */ /* 0x0044e400080011ff */
[----:B---3--:R-:W-:Y:S05]  /*8730*/  @!P0 NANOSLEEP.SYNCS 0x989680 ;  /* 0x009896800000895d */ /* 0x008fea0003900000 */
[----:B------:R-:W3:Y:S02]  /*8740*/  @!P0 SYNCS.PHASECHK.TRANS64 P0, [R12+URZ+0x80], R9 ;  /* 0x000080090c0085a7 */ /* 0x000ee400080010ff */
[----:B---3--:R-:W-:Y:S05]  /*8750*/  @!P0 BRA `(.L_x_87) ;  /* 0xfffffffc00f08947 */ /* 0x008fea000383ffff */
[----:B------:R-:W-:Y:S05]  /*8760*/  BRA `(.L_x_156) ;  /* 0xffffffbc00987947 */ /* 0x000fea000383ffff */
.L_x_90:
[----:B------:R-:W-:Y:S07]  /*8770*/  MOV R0, UR21 ;  /* 0x0000001500007c02 */ /* 0x000fee0008000f00 */
.L_x_157:
[----:B--2---:R2:W3:Y:S02]  /*8780*/  SYNCS.PHASECHK.TRANS64.TRYWAIT P2, [R0+URZ+0x78], R11 ;  /* 0x0000780b000075a7 */ /* 0x0044e400080411ff */
[----:B---3--:R-:W-:Y:S05]  /*8790*/  @!P2 NANOSLEEP.SYNCS 0x989680 ;  /* 0x009896800000a95d */ /* 0x008fea0003900000 */
[----:B------:R-:W3:Y:S02]  /*87a0*/  @!P2 SYNCS.PHASECHK.TRANS64 P2, [R0+URZ+0x78], R11 ;  /* 0x0000780b0000a5a7 */ /* 0x000ee400080410ff */
[----:B---3--:R-:W-:Y:S05]  /*87b0*/  @!P2 BRA `(.L_x_157) ;  /* 0xfffffffc00f0a947 */ /* 0x008fea000383ffff */
[----:B------:R-:W-:Y:S05]  /*87c0*/  BRA `(.L_x_89) ;  /* 0xffffffc400007947 */ /* 0x000fea000383ffff */
.L_x_93:
[----:B--2---:R-:W-:Y:S07]  /*87d0*/  MOV R0, UR21 ;  /* 0x0000001500007c02 */ /* 0x004fee0008000f00 */
.L_x_158:
[----:B--2---:R2:W3:Y:S02]  /*87e0*/  SYNCS.PHASECHK.TRANS64.TRYWAIT P0, [R0+URZ+0x60], R9 ;  /* 0x00006009000075a7 */ /* 0x0044e400080011ff */
[----:B---3--:R-:W-:Y:S05]  /*87f0*/  @!P0 NANOSLEEP.SYNCS 0x989680 ;  /* 0x009896800000895d */ /* 0x008fea0003900000 */
[----:B------:R-:W3:Y:S02]  /*8800*/  @!P0 SYNCS.PHASECHK.TRANS64 P0, [R0+URZ+0x60], R9 ;  /* 0x00006009000085a7 */ /* 0x000ee400080010ff */
[----:B---3--:R-:W-:Y:S05]  /*8810*/  @!P0 BRA `(.L_x_158) ;  /* 0xfffffffc00f08947 */ /* 0x008fea000383ffff */
[----:B------:R-:W-:Y:S05]  /*8820*/  BRA `(.L_x_159) ;  /* 0xffffffc4005c7947 */ /* 0x000fea000383ffff */
.L_x_94:
[----:B------:R-:W-:Y:S07]  /*8830*/  MOV R0, UR21 ;  /* 0x0000001500007c02 */ /* 0x000fee0008000f00 */
.L_x_160:
[----:B--2---:R2:W3:Y:S02]  /*8840*/  SYNCS.PHASECHK.TRANS64.TRYWAIT P0, [R0+URZ+0x68], R9 ;  /* 0x00006809000075a7 */ /* 0x0044e400080011ff */
[----:B---3--:R-:W-:Y:S05]  /*8850*/  @!P0 NANOSLEEP.SYNCS 0x989680 ;  /* 0x009896800000895d */ /* 0x008fea0003900000 */
[----:B------:R-:W3:Y:S02]  /*8860*/  @!P0 SYNCS.PHASECHK.TRANS64 P0, [R0+URZ+0x68], R9 ;  /* 0x00006809000085a7 */ /* 0x000ee400080010ff */
[----:B---3--:R-:W-:Y:S05]  /*8870*/  @!P0 BRA `(.L_x_160) ;  /* 0xfffffffc00f08947 */ /* 0x008fea000383ffff */
[----:B------:R-:W-:Y:S05]  /*8880*/  BRA `(.L_x_161) ;  /* 0xffffffc400b47947 */ /* 0x000fea000383ffff */
.L_x_96:
[----:B------:R-:W-:-:S07]  /*8890*/  MOV R0, UR21 ;  /* 0x0000001500007c02 */ /* 0x000fce0008000f00 */
.L_x_162:
[----:B--2---:R2:W4:Y:S02]  /*88a0*/  SYNCS.PHASECHK.TRANS64.TRYWAIT P0, [R0+URZ+0x60], R3 ;  /* 0x00006003000075a7 */ /* 0x00452400080011ff */
[----:B----4-:R-:W-:Y:S05]  /*88b0*/  @!P0 NANOSLEEP.SYNCS 0x989680 ;  /* 0x009896800000895d */ /* 0x010fea0003900000 */
[----:B------:R-:W4:Y:S02]  /*88c0*/  @!P0 SYNCS.PHASECHK.TRANS64 P0, [R0+URZ+0x60], R3 ;  /* 0x00006003000085a7 */ /* 0x000f2400080010ff */
[----:B----4-:R-:W-:Y:S05]  /*88d0*/  @!P0 BRA `(.L_x_162) ;  /* 0xfffffffc00f08947 */ /* 0x010fea000383ffff */
[----:B------:R-:W-:Y:S05]  /*88e0*/  BRA `(.L_x_163) ;  /* 0xffffffc800407947 */ /* 0x000fea000383ffff */
.L_x_98:
[----:B-1----:R1:W2:Y:S02]  /*88f0*/  SYNCS.PHASECHK.TRANS64.TRYWAIT P0, [R3+URZ+0x80], R0 ;  /* 0x00008000030075a7 */ /* 0x0022a400080011ff */
[----:B--2---:R-:W-:Y:S05]  /*8900*/  @!P0 NANOSLEEP.SYNCS 0x989680 ;  /* 0x009896800000895d */ /* 0x004fea0003900000 */
[----:B------:R-:W2:Y:S02]  /*8910*/  @!P0 SYNCS.PHASECHK.TRANS64 P0, [R3+URZ+0x80], R0 ;  /* 0x00008000030085a7 */ /* 0x000ea400080010ff */
[----:B--2---:R-:W-:Y:S05]  /*8920*/  @!P0 BRA `(.L_x_98) ;  /* 0xfffffffc00f08947 */ /* 0x004fea000383ffff */
[----:B------:R-:W-:Y:S05]  /*8930*/  BRA `(.L_x_164) ;  /* 0xffffffc800fc7947 */ /* 0x000fea000383ffff */
.L_x_109:
[----:B-1----:R1:W2:Y:S02]  /*8940*/  SYNCS.PHASECHK.TRANS64.TRYWAIT P1, [R3+URZ+0x50], R0 ;  /* 0x00005000030075a7 */ /* 0x0022a400080211ff */
[----:B--2---:R-:W-:Y:S05]  /*8950*/  @!P1 NANOSLEEP.SYNCS 0x989680 ;  /* 0x009896800000995d */ /* 0x004fea0003900000 */
[----:B------:R-:W2:Y:S02]  /*8960*/  @!P1 SYNCS.PHASECHK.TRANS64 P1, [R3+URZ+0x50], R0 ;  /* 0x00005000030095a7 */ /* 0x000ea400080210ff */
[----:B--2---:R-:W-:Y:S05]  /*8970*/  @!P1 BRA `(.L_x_109) ;  /* 0xfffffffc00f09947 */ /* 0x004fea000383ffff */
[----:B------:R-:W-:Y:S05]  /*8980*/  BRA `(.L_x_108) ;  /* 0xffffffd800687947 */ /* 0x000fea000383ffff */
.L_x_111:
[----:B-1----:R1:W4:Y:S02]  /*8990*/  SYNCS.PHASECHK.TRANS64.TRYWAIT P0, [R90+URZ+0xa0], R5 ;  /* 0x0000a0055a0075a7 */ /* 0x00232400080011ff */
[----:B----4-:R-:W-:Y:S05]  /*89a0*/  @!P0 NANOSLEEP.SYNCS 0x989680 ;  /* 0x009896800000895d */ /* 0x010fea0003900000 */
[----:B------:R-:W4:Y:S02]  /*89b0*/  @!P0 SYNCS.PHASECHK.TRANS64 P0, [R90+URZ+0xa0], R5 ;  /* 0x0000a0055a0085a7 */ /* 0x000f2400080010ff */
[----:B----4-:R-:W-:Y:S05]  /*89c0*/  @!P0 BRA `(.L_x_111) ;  /* 0xfffffffc00f08947 */ /* 0x010fea000383ffff */
[----:B------:R-:W-:Y:S05]  /*89d0*/  BRA `(.L_x_110) ;  /* 0xffffffd800bc7947 */ /* 0x000fea000383ffff */
.L_x_119:
[----:B--2---:R2:W3:Y:S02]  /*89e0*/  SYNCS.PHASECHK.TRANS64.TRYWAIT P0, [R109+URZ+0x50], R2 ;  /* 0x000050026d0075a7 */ /* 0x0044e400080011ff */
[----:B---3--:R-:W-:Y:S05]  /*89f0*/  @!P0 NANOSLEEP.SYNCS 0x989680 ;  /* 0x009896800000895d */ /* 0x008fea0003900000 */
[----:B------:R-:W3:Y:S02]  /*8a00*/  @!P0 SYNCS.PHASECHK.TRANS64 P0, [R109+URZ+0x50], R2 ;  /* 0x000050026d0085a7 */ /* 0x000ee400080010ff */
[----:B---3--:R-:W-:Y:S05]  /*8a10*/  @!P0 BRA `(.L_x_119) ;  /* 0xfffffffc00f08947 */ /* 0x008fea000383ffff */
[----:B------:R-:W-:Y:S05]  /*8a20*/  BRA `(.L_x_118) ;  /* 0xffffffe400c47947 */ /* 0x000fea000383ffff */
        .weak           $__internal_0_$__cuda_sm10x_tcgen05_guardrail_trap_col_being_dealloced_not_returned_by_alloc
        .type           $__internal_0_$__cuda_sm10x_tcgen05_guardrail_trap_col_being_dealloced_not_returned_by_alloc,@function
        .size           $__internal_0_$__cuda_sm10x_tcgen05_guardrail_trap_col_being_dealloced_not_returned_by_alloc,($__internal_1_$__cuda_sm10x_tcgen05_guardrail_trap_phase_invalid_during_alloc - $__internal_0_$__cuda_sm10x_tcgen05_guardrail_trap_col_being_dealloced_not_returned_by_alloc)
$__internal_0_$__cuda_sm10x_tcgen05_guardrail_trap_col_being_dealloced_not_returned_by_alloc:
[----:B------:R-:W-:Y:S05]  /*8a30*/  BPT.TRAP 0x1 ;  /* 0x000000040000795c */ /* 0x000fea0000300000 */
[----:B------:R-:W-:-:S04]  /*8a40*/  HFMA2 R3, -RZ, RZ, 0, 0 ;  /* 0x00000000ff037431 */ /* 0x000fc800000001ff */
[----:B------:R-:W-:Y:S05]  /*8a50*/  RET.REL.NODEC R2 `(_ZN7cutlass13device_kernelINS_4gemm6kernel13GemmUniversalIN4cute5tupleIJiiiiEEENS1_10collective13CollectiveMmaINS1_35MainloopSm100TmaUmmaWarpSpecializedILi5ELi2ELi4ENS5_IJNS4_1CILi2EEESB_NSA_ILi1EEEEEEEENS5_IJNSA_ILi128EEESF_NSA_ILi64EEEEEENS_12float_e5m2_tENS5_IJlSC_lEEESI_SJ_NS4_8TiledMMAINS4_8MMA_AtomIJNS4_10MMA_TraitsINS4_25SM100_MMA_F8F6F4_2x1SM_SSEJSI_SI_fSF_SF_NS4_17integral_constantINS4_4UMMA5MajorELSQ_0EEESR_NSO_INSP_7ScaleInELSS_0EEEST_EEEEEENS4_6LayoutINS5_IJSC_SC_SC_EEENS5_IJNSA_ILi0EEESY_SY_EEEEENS5_IJNS4_10UnderscoreES11_S11_EEEEENS4_28SM100_TMA_2SM_LOAD_MULTICASTENS4_14ComposedLayoutINS4_7SwizzleILi2ELi4ELi3EEENS4_18smem_ptr_flag_bitsILi8EEENSW_INS5_IJNSA_ILi8EEESG_EEENS5_IJSG_SC_EEEEEEEvNS4_8identityENS4_18SM100_TMA_2SM_LOADES1E_vS1F_EENS_8epilogue10collective18CollectiveEpilogueINS1I_23Sm100TmaWarpSpecializedILi2ELi2ELi32ELb0ELb0EEEJNS5_IJSG_SF_SG_EEENS5_IJNSW_ISG_SC_EENSW_INS5_IJNSA_ILi32EEESB_EEENS5_IJSC_SG_EEEEEEEESI_SJ_SI_SJ_NS1I_6fusion15FusionCallbacksIS1M_NS1U_17LinearCombinationISI_fSI_fLNS_15FloatRoundStyleE2EEES1N_S1T_JEEENS4_5SM1004TMEM4LOAD26SM100_TMEM_LOAD_32dp32b32xENS4_13SM90_TMA_LOADENS15_INS16_ILi1ELi4ELi3EEES19_NSW_INS5_IJS1A_S1P_EEENS5_IJS1P_SC_EEEEEEENS4_39AutoVectorizingCopyWithAssumedAlignmentILi128EEENS4_14SM90_TMA_STOREES29_S2B_S2B_EEEvvEEEEvNT_6ParamsE) ;  /* 0xffffff7402687950 */ /* 0x000fea0003c3ffff */
        .weak           $__internal_1_$__cuda_sm10x_tcgen05_guardrail_trap_phase_invalid_during_alloc
        .type           $__internal_1_$__cuda_sm10x_tcgen05_guardrail_trap_phase_invalid_during_alloc,@function
        .size           $__internal_1_$__cuda_sm10x_tcgen05_guardrail_trap_phase_invalid_during_alloc,($__internal_2_$__cuda_sm10x_tcgen05_guardrail_trap_unallocated_columns_being_dealloced - $__internal_1_$__cuda_sm10x_tcgen05_guardrail_trap_phase_invalid_during_alloc)
$__internal_1_$__cuda_sm10x_tcgen05_guardrail_trap_phase_invalid_during_alloc:
[----:B------:R-:W-:Y:S05]  /*8a60*/  BPT.TRAP 0x1 ;  /* 0x000000040000795c */ /* 0x000fea0000300000 */
[----:B------:R-:W-:-:S04]  /*8a70*/  MOV R5, 0x0 ;  /* 0x0000000000057802 */ /* 0x000fc80000000f00 */
[----:B------:R-:W-:Y:S05]  /*8a80*/  RET.REL.NODEC R4 `(_ZN7cutlass13device_kernelINS_4gemm6kernel13GemmUniversalIN4cute5tupleIJiiiiEEENS1_10collective13CollectiveMmaINS1_35MainloopSm100TmaUmmaWarpSpecializedILi5ELi2ELi4ENS5_IJNS4_1CILi2EEESB_NSA_ILi1EEEEEEEENS5_IJNSA_ILi128EEESF_NSA_ILi64EEEEEENS_12float_e5m2_tENS5_IJlSC_lEEESI_SJ_NS4_8TiledMMAINS4_8MMA_AtomIJNS4_10MMA_TraitsINS4_25SM100_MMA_F8F6F4_2x1SM_SSEJSI_SI_fSF_SF_NS4_17integral_constantINS4_4UMMA5MajorELSQ_0EEESR_NSO_INSP_7ScaleInELSS_0EEEST_EEEEEENS4_6LayoutINS5_IJSC_SC_SC_EEENS5_IJNSA_ILi0EEESY_SY_EEEEENS5_IJNS4_10UnderscoreES11_S11_EEEEENS4_28SM100_TMA_2SM_LOAD_MULTICASTENS4_14ComposedLayoutINS4_7SwizzleILi2ELi4ELi3EEENS4_18smem_ptr_flag_bitsILi8EEENSW_INS5_IJNSA_ILi8EEESG_EEENS5_IJSG_SC_EEEEEEEvNS4_8identityENS4_18SM100_TMA_2SM_LOADES1E_vS1F_EENS_8epilogue10collective18CollectiveEpilogueINS1I_23Sm100TmaWarpSpecializedILi2ELi2ELi32ELb0ELb0EEEJNS5_IJSG_SF_SG_EEENS5_IJNSW_ISG_SC_EENSW_INS5_IJNSA_ILi32EEESB_EEENS5_IJSC_SG_EEEEEEEESI_SJ_SI_SJ_NS1I_6fusion15FusionCallbacksIS1M_NS1U_17LinearCombinationISI_fSI_fLNS_15FloatRoundStyleE2EEES1N_S1T_JEEENS4_5SM1004TMEM4LOAD26SM100_TMEM_LOAD_32dp32b32xENS4_13SM90_TMA_LOADENS15_INS16_ILi1ELi4ELi3EEES19_NSW_INS5_IJS1A_S1P_EEENS5_IJS1P_SC_EEEEEEENS4_39AutoVectorizingCopyWithAssumedAlignmentILi128EEENS4_14SM90_TMA_STOREES29_S2B_S2B_EEEvvEEEEvNT_6ParamsE) ;  /* 0xffffff74045c7950 */ /* 0x000fea0003c3ffff */
        .weak           $__internal_2_$__cuda_sm10x_tcgen05_guardrail_trap_unallocated_columns_being_dealloced
        .type           $__internal_2_$__cuda_sm10x_tcgen05_guardrail_trap_unallocated_columns_being_dealloced,@function
        .size           $__internal_2_$__cuda_sm10x_tcgen05_guardrail_trap_unallocated_columns_being_dealloced,(.L_x_166 - $__internal_2_$__cuda_sm10x_tcgen05_guardrail_trap_unallocated_columns_being_dealloced)
$__internal_2_$__cuda_sm10x_tcgen05_guardrail_trap_unallocated_columns_being_dealloced:
[----:B------:R-:W-:Y:S05]  /*8a90*/  BPT.TRAP 0x1 ;  /* 0x000000040000795c */ /* 0x000fea0000300000 */
[----:B------:R-:W-:-:S04]  /*8aa0*/  HFMA2 R3, -RZ, RZ, 0, 0 ;  /* 0x00000000ff037431 */ /* 0x000fc800000001ff */
[----:B------:R-:W-:Y:S05]  /*8ab0*/  RET.REL.NODEC R2 `(_ZN7cutlass13device_kernelINS_4gemm6kernel13GemmUniversalIN4cute5tupleIJiiiiEEENS1_10collective13CollectiveMmaINS1_35MainloopSm100TmaUmmaWarpSpecializedILi5ELi2ELi4ENS5_IJNS4_1CILi2EEESB_NSA_ILi1EEEEEEEENS5_IJNSA_ILi128EEESF_NSA_ILi64EEEEEENS_12float_e5m2_tENS5_IJlSC_lEEESI_SJ_NS4_8TiledMMAINS4_8MMA_AtomIJNS4_10MMA_TraitsINS4_25SM100_MMA_F8F6F4_2x1SM_SSEJSI_SI_fSF_SF_NS4_17integral_constantINS4_4UMMA5MajorELSQ_0EEESR_NSO_INSP_7ScaleInELSS_0EEEST_EEEEEENS4_6LayoutINS5_IJSC_SC_SC_EEENS5_IJNSA_ILi0EEESY_SY_EEEEENS5_IJNS4_10UnderscoreES11_S11_EEEEENS4_28SM100_TMA_2SM_LOAD_MULTICASTENS4_14ComposedLayoutINS4_7SwizzleILi2ELi4ELi3EEENS4_18smem_ptr_flag_bitsILi8EEENSW_INS5_IJNSA_ILi8EEESG_EEENS5_IJSG_SC_EEEEEEEvNS4_8identityENS4_18SM100_TMA_2SM_LOADES1E_vS1F_EENS_8epilogue10collective18CollectiveEpilogueINS1I_23Sm100TmaWarpSpecializedILi2ELi2ELi32ELb0ELb0EEEJNS5_IJSG_SF_SG_EEENS5_IJNSW_ISG_SC_EENSW_INS5_IJNSA_ILi32EEESB_EEENS5_IJSC_SG_EEEEEEEESI_SJ_SI_SJ_NS1I_6fusion15FusionCallbacksIS1M_NS1U_17LinearCombinationISI_fSI_fLNS_15FloatRoundStyleE2EEES1N_S1T_JEEENS4_5SM1004TMEM4LOAD26SM100_TMEM_LOAD_32dp32b32xENS4_13SM90_TMA_LOADENS15_INS16_ILi1ELi4ELi3EEES19_NSW_INS5_IJS1A_S1P_EEENS5_IJS1P_SC_EEEEEEENS4_39AutoVectorizingCopyWithAssumedAlignmentILi128EEENS4_14SM90_TMA_STOREES29_S2B_S2B_EEEvvEEEEvNT_6ParamsE) ;  /* 0xffffff7402507950 */ /* 0x000fea0003c3ffff */
.L_x_165:
[----:B------:R-:W-:-:S00]  /*8ac0*/  BRA `(.L_x_165) ;  /* 0xfffffffc00fc7947 */ /* 0x000fc0000383ffff */
[----:B------:R-:W-:-:S00]  /*8ad0*/  NOP ;  /* 0x0000000000007918 */ /* 0x000fc00000000000 */
        /* <DEDUP_REMOVED lines=10> */
.L_x_166:


//--------------------- .nv.global.init           --------------------------
	.section	.nv.global.init,"aw",@progbits
.nv.global.init:
	.type		$str$27,@object
	.size		$str$27,($str$28 - $str$27)
$str$27:
        /*0000*/ 	.byte	0x28, 0x61, 0x64, 0x64, 0x72, 0x65, 0x73, 0x73, 0x20, 0x26, 0x20, 0x6d, 0x61, 0x73, 0x6b, 0x29
        /*0010*/ 	.byte	0x20, 0x3d, 0x3d, 0x20, 0x30, 0x00
	.type		$str$28,@object
	.size		$str$28,($str$26 - $str$28)
$str$28:
        /*0016*/ 	.byte	0x2f, 0x74, 0x6d, 0x70, 0x2f, 0x63, 0x75, 0x74, 0x6c, 0x61, 0x73, 0x73, 0x5f, 0x73, 0x77, 0x65
        /*0026*/ 	.byte	0x65, 0x70, 0x5f, 0x73, 0x72, 0x63, 0x2f, 0x69, 0x6e, 0x63, 0x6c, 0x75, 0x64, 0x65, 0x2f, 0x63
        /*0036*/ 	.byte	0x75, 0x74, 0x65, 0x2f, 0x70, 0x6f, 0x69, 0x6e, 0x74, 0x65, 0x72, 0x5f, 0x66, 0x6c, 0x61, 0x67
        /*0046*/ 	.byte	0x67, 0x65, 0x64, 0x2e, 0x68, 0x70, 0x70, 0x00
	.type		$str$26,@object
	.size		$str$26,($str$25 - $str$26)
$str$26:
        /*004e*/ 	.byte	0x2f, 0x74, 0x6d, 0x70, 0x2f, 0x63, 0x75, 0x74, 0x6c, 0x61, 0x73, 0x73, 0x5f, 0x73, 0x77, 0x65
        /*005e*/ 	.byte	0x65, 0x70, 0x5f, 0x73, 0x72, 0x63, 0x2f, 0x69, 0x6e, 0x63, 0x6c, 0x75, 0x64, 0x65, 0x2f, 0x63
        /*006e*/ 	.byte	0x75, 0x74, 0x65, 0x2f, 0x61, 0x74, 0x6f, 0x6d, 0x2f, 0x63, 0x6f, 0x70, 0x79, 0x5f, 0x74, 0x72
        /*007e*/ 	.byte	0x61, 0x69, 0x74, 0x73, 0x5f, 0x73, 0x6d, 0x31, 0x30, 0x30, 0x2e, 0x68, 0x70, 0x70, 0x00
	.type		$str$25,@object
	.size		$str$25,(__unnamed_1 - $str$25)
$str$25:
        /*008d*/ 	.byte	0x28, 0x28, 0x75, 0x69, 0x6e, 0x74, 0x33, 0x32, 0x5f, 0x74, 0x28, 0x74, 0x68, 0x72, 0x65, 0x61
        /*009d*/ 	.byte	0x64, 0x49, 0x64, 0x78, 0x2e, 0x78, 0x29, 0x20, 0x2f, 0x20, 0x33, 0x32, 0x29, 0x20, 0x25, 0x20
        /*00ad*/ 	.byte	0x34, 0x29, 0x20, 0x3d, 0x3d, 0x20, 0x28, 0x28, 0x28, 0x74, 0x6d, 0x65, 0x6d, 0x5f, 0x61, 0x64
        /*00bd*/ 	.byte	0x64, 0x72, 0x20, 0x3e, 0x3e, 0x20, 0x31, 0x36, 0x29, 0x20, 0x2f, 0x20, 0x33, 0x32, 0x29, 0x20
        /*00cd*/ 	.byte	0x25, 0x20, 0x34, 0x29, 0x00
	.type		__unnamed_1,@object
	.size		__unnamed_1,(__unnamed_2 - __unnamed_1)
__unnamed_1:
        /*00d2*/ 	.byte	0x61, 0x75, 0x74, 0x6f, 0x20, 0x63, 0x75, 0x74, 0x65, 0x3a, 0x3a, 0x61, 0x73, 0x5f, 0x70, 0x6f
        /* <DEDUP_REMOVED lines=24> */
        /*0262*/ 	.byte	0x3a, 0x3a, 0x43, 0x3c, 0x34, 0x30, 0x39, 0x36, 0x3e, 0x3e, 0x3e, 0x3e, 0x5d, 0x00
	.type		__unnamed_2,@object
	.size		__unnamed_2,(.L_2 - __unnamed_2)
__unnamed_2:
        /* <DEDUP_REMOVED lines=40> */
        /*04f0*/ 	.byte	0x74, 0x65, 0x3a, 0x3a, 0x43, 0x3c, 0x30, 0x3e, 0x3e, 0x3e, 0x3e, 0x5d, 0x00
.L_2:


//--------------------- .nv.shared._ZN7cutlass13device_kernelINS_4gemm6kernel13GemmUniversalIN4cute5tupleIJiiiiEEENS1_10collective13CollectiveMmaINS1_35MainloopSm100TmaUmmaWarpSpecializedILi5ELi2ELi4ENS5_IJNS4_1CILi2EEESB_NSA_ILi1EEEEEEEENS5_IJNSA_ILi128EEESF_NSA_ILi64EEEEEENS_12float_e5m2_tENS5_IJlSC_lEEESI_SJ_NS4_8TiledMMAINS4_8MMA_AtomIJNS4_10MMA_TraitsINS4_25SM100_MMA_F8F6F4_2x1SM_SSEJSI_SI_fSF_SF_NS4_17integral_constantINS4_4UMMA5MajorELSQ_0EEESR_NSO_INSP_7ScaleInELSS_0EEEST_EEEEEENS4_6LayoutINS5_IJSC_SC_SC_EEENS5_IJNSA_ILi0EEESY_SY_EEEEENS5_IJNS4_10UnderscoreES11_S11_EEEEENS4_28SM100_TMA_2SM_LOAD_MULTICASTENS4_14ComposedLayoutINS4_7SwizzleILi2ELi4ELi3EEENS4_18smem_ptr_flag_bitsILi8EEENSW_INS5_IJNSA_ILi8EEESG_EEENS5_IJSG_SC_EEEEEEEvNS4_8identityENS4_18SM100_TMA_2SM_LOADES1E_vS1F_EENS_8epilogue10collective18CollectiveEpilogueINS1I_23Sm100TmaWarpSpecializedILi2ELi2ELi32ELb0ELb0EEEJNS5_IJSG_SF_SG_EEENS5_IJNSW_ISG_SC_EENSW_INS5_IJNSA_ILi32EEESB_EEENS5_IJSC_SG_EEEEEEEESI_SJ_SI_SJ_NS1I_6fusion15FusionCallbacksIS1M_NS1U_17LinearCombinationISI_fSI_fLNS_15FloatRoundStyleE2EEES1N_S1T_JEEENS4_5SM1004TMEM4LOAD26SM100_TMEM_LOAD_32dp32b32xENS4_13SM90_TMA_LOADENS15_INS16_ILi1ELi4ELi3EEES19_NSW_INS5_IJS1A_S1P_EEENS5_IJS1P_SC_EEEEEEENS4_39AutoVectorizingCopyWithAssumedAlignmentILi128EEENS4_14SM90_TMA_STOREES29_S2B_S2B_EEEvvEEEEvNT_6ParamsE --------------------------
	.section	.nv.shared._ZN7cutlass13device_kernelINS_4gemm6kernel13GemmUniversalIN4cute5tupleIJiiiiEEENS1_10collective13CollectiveMmaINS1_35MainloopSm100TmaUmmaWarpSpecializedILi5ELi2ELi4ENS5_IJNS4_1CILi2EEESB_NSA_ILi1EEEEEEEENS5_IJNSA_ILi128EEESF_NSA_ILi64EEEEEENS_12float_e5m2_tENS5_IJlSC_lEEESI_SJ_NS4_8TiledMMAINS4_8MMA_AtomIJNS4_10MMA_TraitsINS4_25SM100_MMA_F8F6F4_2x1SM_SSEJSI_SI_fSF_SF_NS4_17integral_constantINS4_4UMMA5MajorELSQ_0EEESR_NSO_INSP_7ScaleInELSS_0EEEST_EEEEEENS4_6LayoutINS5_IJSC_SC_SC_EEENS5_IJNSA_ILi0EEESY_SY_EEEEENS5_IJNS4_10UnderscoreES11_S11_EEEEENS4_28SM100_TMA_2SM_LOAD_MULTICASTENS4_14ComposedLayoutINS4_7SwizzleILi2ELi4ELi3EEENS4_18smem_ptr_flag_bitsILi8EEENSW_INS5_IJNSA_ILi8EEESG_EEENS5_IJSG_SC_EEEEEEEvNS4_8identityENS4_18SM100_TMA_2SM_LOADES1E_vS1F_EENS_8epilogue10collective18CollectiveEpilogueINS1I_23Sm100TmaWarpSpecializedILi2ELi2ELi32ELb0ELb0EEEJNS5_IJSG_SF_SG_EEENS5_IJNSW_ISG_SC_EENSW_INS5_IJNSA_ILi32EEESB_EEENS5_IJSC_SG_EEEEEEEESI_SJ_SI_SJ_NS1I_6fusion15FusionCallbacksIS1M_NS1U_17LinearCombinationISI_fSI_fLNS_15FloatRoundStyleE2EEES1N_S1T_JEEENS4_5SM1004TMEM4LOAD26SM100_TMEM_LOAD_32dp32b32xENS4_13SM90_TMA_LOADENS15_INS16_ILi1ELi4ELi3EEES19_NSW_INS5_IJS1A_S1P_EEENS5_IJS1P_SC_EEEEEEENS4_39AutoVectorizingCopyWithAssumedAlignmentILi128EEENS4_14SM90_TMA_STOREES29_S2B_S2B_EEEvvEEEEvNT_6ParamsE,"aw",@nobits
	.sectionflags	@""
	.align	16
	.zero		1024


//--------------------- .nv.shared.reserved.0     --------------------------
	.section	.nv.shared.reserved.0,"aw",@nobits
	.weak		__nv_reservedSMEM_offset_0_alias
	.size		__nv_reservedSMEM_offset_0_alias, 0, 64
	.other		__nv_reservedSMEM_offset_0_alias,@"STO_CUDA_RESERVED_SHARED STV_DEFAULT"
__nv_reservedSMEM_offset_0_alias:
	.zero		0
.nv.shared.reserved.0:
	.zero		64
	.weak		__nv_reservedSMEM_tcgen05_partition
	.type		__nv_reservedSMEM_tcgen05_partition,@object
	.size		__nv_reservedSMEM_tcgen05_partition,(.L_0 - __nv_reservedSMEM_tcgen05_partition)
__nv_reservedSMEM_tcgen05_partition:
	.zero		32
.L_0:


//--------------------- .nv.global                --------------------------
	.section	.nv.global,"aw",@nobits
.nv.global:
	.type		_ZN40_INTERNAL_094e6075_4_k_cu_5df518a2_104754cute1_E,@object
	.size		_ZN40_INTERNAL_094e6075_4_k_cu_5df518a2_104754cute1_E,(_ZN40_INTERNAL_094e6075_4_k_cu_5df518a2_104754cuda3std3__45__cpo6cbeginE - _ZN40_INTERNAL_094e6075_4_k_cu_5df518a2_104754cute1_E)
_ZN40_INTERNAL_094e6075_4_k_cu_5df518a2_104754cute1_E:
	.zero		1
	.type		_ZN40_INTERNAL_094e6075_4_k_cu_5df518a2_104754cuda3std3__45__cpo6cbeginE,@object
	.size		_ZN40_INTERNAL_094e6075_4_k_cu_5df518a2_104754cuda3std3__45__cpo6cbeginE,(_ZN40_INTERNAL_094e6075_4_k_cu_5df518a2_104754cuda3std3__48in_placeE - _ZN40_INTERNAL_094e6075_4_k_cu_5df518a2_104754cuda3std3__45__cpo6cbeginE)
_ZN40_INTERNAL_094e6075_4_k_cu_5df518a2_104754cuda3std3__45__cpo6cbeginE:
	.zero		1
	.type		_ZN40_INTERNAL_094e6075_4_k_cu_5df518a2_104754cuda3std3__48in_placeE,@object
	.size		_ZN40_INTERNAL_094e6075_4_k_cu_5df518a2_104754cuda3std3__48in_placeE,(_ZN40_INTERNAL_094e6075_4_k_cu_5df518a2_104754cuda3std6ranges3__45__cpo9iter_moveE - _ZN40_INTERNAL_094e6075_4_k_cu_5df518a2_104754cuda3std3__48in_placeE)
_ZN40_INTERNAL_094e6075_4_k_cu_5df518a2_104754cuda3std3__48in_placeE:
	.zero		1
	.type		_ZN40_INTERNAL_094e6075_4_k_cu_5df518a2_104754cuda3std6ranges3__45__cpo9iter_moveE,@object
	.size		_ZN40_INTERNAL_094e6075_4_k_cu_5df518a2_104754cuda3std6ranges3__45__cpo9iter_moveE,(_ZN40_INTERNAL_094e6075_4_k_cu_5df518a2_104754cuda3std3__45__cpo5beginE - _ZN40_INTERNAL_094e6075_4_k_cu_5df518a2_104754cuda3std6ranges3__45__cpo9iter_moveE)
_ZN40_INTERNAL_094e6075_4_k_cu_5df518a2_104754cuda3std6ranges3__45__cpo9iter_moveE:
	.zero		1
	.type		_ZN40_INTERNAL_094e6075_4_k_cu_5df518a2_104754cuda3std3__45__cpo5beginE,@object
	.size		_ZN40_INTERNAL_094e6075_4_k_cu_5df518a2_104754cuda3std3__45__cpo5beginE,(_ZN40_INTERNAL_094e6075_4_k_cu_5df518a2_104754cuda3std3__442_GLOBAL__N__094e6075_4_k_cu_5df518a2_104756ignoreE - _ZN40_INTERNAL_094e6075_4_k_cu_5df518a2_104754cuda3std3__45__cpo5beginE)
_ZN40_INTERNAL_094e6075_4_k_cu_5df518a2_104754cuda3std3__45__cpo5beginE:
	.zero		1
	.type		_ZN40_INTERNAL_094e6075_4_k_cu_5df518a2_104754cuda3std3__442_GLOBAL__N__094e6075_4_k_cu_5df518a2_104756ignoreE,@object
	.size		_ZN40_INTERNAL_094e6075_4_k_cu_5df518a2_104754cuda3std3__442_GLOBAL__N__094e6075_4_k_cu_5df518a2_104756ignoreE,(_ZN40_INTERNAL_094e6075_4_k_cu_5df518a2_104754cute7productE - _ZN40_INTERNAL_094e6075_4_k_cu_5df518a2_104754cuda3std3__442_GLOBAL__N__094e6075_4_k_cu_5df518a2_104756ignoreE)
_ZN40_INTERNAL_094e6075_4_k_cu_5df518a2_104754cuda3std3__442_GLOBAL__N__094e6075_4_k_cu_5df518a2_104756ignoreE:
	.zero		1
	.type		_ZN40_INTERNAL_094e6075_4_k_cu_5df518a2_104754cute7productE,@object
	.size		_ZN40_INTERNAL_094e6075_4_k_cu_5df518a2_104754cute7productE,(_ZN40_INTERNAL_094e6075_4_k_cu_5df518a2_104754cuda3std3__45__cpo3endE - _ZN40_INTERNAL_094e6075_4_k_cu_5df518a2_104754cute7productE)
_ZN40_INTERNAL_094e6075_4_k_cu_5df518a2_104754cute7productE:
	.zero		1
	.type		_ZN40_INTERNAL_094e6075_4_k_cu_5df518a2_104754cuda3std3__45__cpo3endE,@object
	.size		_ZN40_INTERNAL_094e6075_4_k_cu_5df518a2_104754cuda3std3__45__cpo3endE,(_ZN40_INTERNAL_094e6075_4_k_cu_5df518a2_104754cuda3std3__419piecewise_constructE - _ZN40_INTERNAL_094e6075_4_k_cu_5df518a2_104754cuda3std3__45__cpo3endE)
_ZN40_INTERNAL_094e6075_4_k_cu_5df518a2_104754cuda3std3__45__cpo3endE:
	.zero		1
	.type		_ZN40_INTERNAL_094e6075_4_k_cu_5df518a2_104754cuda3std3__419piecewise_constructE,@object
	.size		_ZN40_INTERNAL_094e6075_4_k_cu_5df518a2_104754cuda3std3__419piecewise_constructE,(_ZN40_INTERNAL_094e6075_4_k_cu_5df518a2_104754cuda3std3__45__cpo4cendE - _ZN40_INTERNAL_094e6075_4_k_cu_5df518a2_104754cuda3std3__419piecewise_constructE)
_ZN40_INTERNAL_094e6075_4_k_cu_5df518a2_104754cuda3std3__419piecewise_constructE:
	.zero		1
	.type		_ZN40_INTERNAL_094e6075_4_k_cu_5df518a2_104754cuda3std3__45__cpo4cendE,@object
	.size		_ZN40_INTERNAL_094e6075_4_k_cu_5df518a2_104754cuda3std3__45__cpo4cendE,(_ZN40_INTERNAL_094e6075_4_k_cu_5df518a2_104754cuda3std6ranges3__45__cpo4swapE - _ZN40_INTERNAL_094e6075_4_k_cu_5df518a2_104754cuda3std3__45__cpo4cendE)
_ZN40_INTERNAL_094e6075_4_k_cu_5df518a2_104754cuda3std3__45__cpo4cendE:
	.zero		1
	.type		_ZN40_INTERNAL_094e6075_4_k_cu_5df518a2_104754cuda3std6ranges3__45__cpo4swapE,@object
	.size		_ZN40_INTERNAL_094e6075_4_k_cu_5df518a2_104754cuda3std6ranges3__45__cpo4swapE,(.L_10 - _ZN40_INTERNAL_094e6075_4_k_cu_5df518a2_104754cuda3std6ranges3__45__cpo4swapE)
_ZN40_INTERNAL_094e6075_4_k_cu_5df518a2_104754cuda3std6ranges3__45__cpo4swapE:
	.zero		1
.L_10:


//--------------------- .nv.constant0._ZN7cutlass13device_kernelINS_4gemm6kernel13GemmUniversalIN4cute5tupleIJiiiiEEENS1_10collective13CollectiveMmaINS1_35MainloopSm100TmaUmmaWarpSpecializedILi5ELi2ELi4ENS5_IJNS4_1CILi2EEESB_NSA_ILi1EEEEEEEENS5_IJNSA_ILi128EEESF_NSA_ILi64EEEEEENS_12float_e5m2_tENS5_IJlSC_lEEESI_SJ_NS4_8TiledMMAINS4_8MMA_AtomIJNS4_10MMA_TraitsINS4_25SM100_MMA_F8F6F4_2x1SM_SSEJSI_SI_fSF_SF_NS4_17integral_constantINS4_4UMMA5MajorELSQ_0EEESR_NSO_INSP_7ScaleInELSS_0EEEST_EEEEEENS4_6LayoutINS5_IJSC_SC_SC_EEENS5_IJNSA_ILi0EEESY_SY_EEEEENS5_IJNS4_10UnderscoreES11_S11_EEEEENS4_28SM100_TMA_2SM_LOAD_MULTICASTENS4_14ComposedLayoutINS4_7SwizzleILi2ELi4ELi3EEENS4_18smem_ptr_flag_bitsILi8EEENSW_INS5_IJNSA_ILi8EEESG_EEENS5_IJSG_SC_EEEEEEEvNS4_8identityENS4_18SM100_TMA_2SM_LOADES1E_vS1F_EENS_8epilogue10collective18CollectiveEpilogueINS1I_23Sm100TmaWarpSpecializedILi2ELi2ELi32ELb0ELb0EEEJNS5_IJSG_SF_SG_EEENS5_IJNSW_ISG_SC_EENSW_INS5_IJNSA_ILi32EEESB_EEENS5_IJSC_SG_EEEEEEEESI_SJ_SI_SJ_NS1I_6fusion15FusionCallbacksIS1M_NS1U_17LinearCombinationISI_fSI_fLNS_15FloatRoundStyleE2EEES1N_S1T_JEEENS4_5SM1004TMEM4LOAD26SM100_TMEM_LOAD_32dp32b32xENS4_13SM90_TMA_LOADENS15_INS16_ILi1ELi4ELi3EEES19_NSW_INS5_IJS1A_S1P_EEENS5_IJS1P_SC_EEEEEEENS4_39AutoVectorizingCopyWithAssumedAlignmentILi128EEENS4_14SM90_TMA_STOREES29_S2B_S2B_EEEvvEEEEvNT_6ParamsE --------------------------
	.section	.nv.constant0._ZN7cutlass13device_kernelINS_4gemm6kernel13GemmUniversalIN4cute5tupleIJiiiiEEENS1_10collective13CollectiveMmaINS1_35MainloopSm100TmaUmmaWarpSpecializedILi5ELi2ELi4ENS5_IJNS4_1CILi2EEESB_NSA_ILi1EEEEEEEENS5_IJNSA_ILi128EEESF_NSA_ILi64EEEEEENS_12float_e5m2_tENS5_IJlSC_lEEESI_SJ_NS4_8TiledMMAINS4_8MMA_AtomIJNS4_10MMA_TraitsINS4_25SM100_MMA_F8F6F4_2x1SM_SSEJSI_SI_fSF_SF_NS4_17integral_constantINS4_4UMMA5MajorELSQ_0EEESR_NSO_INSP_7ScaleInELSS_0EEEST_EEEEEENS4_6LayoutINS5_IJSC_SC_SC_EEENS5_IJNSA_ILi0EEESY_SY_EEEEENS5_IJNS4_10UnderscoreES11_S11_EEEEENS4_28SM100_TMA_2SM_LOAD_MULTICASTENS4_14ComposedLayoutINS4_7SwizzleILi2ELi4ELi3EEENS4_18smem_ptr_flag_bitsILi8EEENSW_INS5_IJNSA_ILi8EEESG_EEENS5_IJSG_SC_EEEEEEEvNS4_8identityENS4_18SM100_TMA_2SM_LOADES1E_vS1F_EENS_8epilogue10collective18CollectiveEpilogueINS1I_23Sm100TmaWarpSpecializedILi2ELi2ELi32ELb0ELb0EEEJNS5_IJSG_SF_SG_EEENS5_IJNSW_ISG_SC_EENSW_INS5_IJNSA_ILi32EEESB_EEENS5_IJSC_SG_EEEEEEEESI_SJ_SI_SJ_NS1I_6fusion15FusionCallbacksIS1M_NS1U_17LinearCombinationISI_fSI_fLNS_15FloatRoundStyleE2EEES1N_S1T_JEEENS4_5SM1004TMEM4LOAD26SM100_TMEM_LOAD_32dp32b32xENS4_13SM90_TMA_LOADENS15_INS16_ILi1ELi4ELi3EEES19_NSW_INS5_IJS1A_S1P_EEENS5_IJS1P_SC_EEEEEEENS4_39AutoVectorizingCopyWithAssumedAlignmentILi128EEENS4_14SM90_TMA_STOREES29_S2B_S2B_EEEvvEEEEvNT_6ParamsE,"a",@progbits
	.sectionflags	@""
	.align	4
.nv.constant0._ZN7cutlass13device_kernelINS_4gemm6kernel13GemmUniversalIN4cute5tupleIJiiiiEEENS1_10collective13CollectiveMmaINS1_35MainloopSm100TmaUmmaWarpSpecializedILi5ELi2ELi4ENS5_IJNS4_1CILi2EEESB_NSA_ILi1EEEEEEEENS5_IJNSA_ILi128EEESF_NSA_ILi64EEEEEENS_12float_e5m2_tENS5_IJlSC_lEEESI_SJ_NS4_8TiledMMAINS4_8MMA_AtomIJNS4_10MMA_TraitsINS4_25SM100_MMA_F8F6F4_2x1SM_SSEJSI_SI_fSF_SF_NS4_17integral_constantINS4_4UMMA5MajorELSQ_0EEESR_NSO_INSP_7ScaleInELSS_0EEEST_EEEEEENS4_6LayoutINS5_IJSC_SC_SC_EEENS5_IJNSA_ILi0EEESY_SY_EEEEENS5_IJNS4_10UnderscoreES11_S11_EEEEENS4_28SM100_TMA_2SM_LOAD_MULTICASTENS4_14ComposedLayoutINS4_7SwizzleILi2ELi4ELi3EEENS4_18smem_ptr_flag_bitsILi8EEENSW_INS5_IJNSA_ILi8EEESG_EEENS5_IJSG_SC_EEEEEEEvNS4_8identityENS4_18SM100_TMA_2SM_LOADES1E_vS1F_EENS_8epilogue10collective18CollectiveEpilogueINS1I_23Sm100TmaWarpSpecializedILi2ELi2ELi32ELb0ELb0EEEJNS5_IJSG_SF_SG_EEENS5_IJNSW_ISG_SC_EENSW_INS5_IJNSA_ILi32EEESB_EEENS5_IJSC_SG_EEEEEEEESI_SJ_SI_SJ_NS1I_6fusion15FusionCallbacksIS1M_NS1U_17LinearCombinationISI_fSI_fLNS_15FloatRoundStyleE2EEES1N_S1T_JEEENS4_5SM1004TMEM4LOAD26SM100_TMEM_LOAD_32dp32b32xENS4_13SM90_TMA_LOADENS15_INS16_ILi1ELi4ELi3EEES19_NSW_INS5_IJS1A_S1P_EEENS5_IJS1P_SC_EEEEEEENS4_39AutoVectorizingCopyWithAssumedAlignmentILi128EEENS4_14SM90_TMA_STOREES29_S2B_S2B_EEEvvEEEEvNT_6ParamsE:
	.zero		2944


//--------------------- SYMBOLS --------------------------

	.type		.nv.reservedSmem.offset0,@object
	.size		.nv.reservedSmem.offset0,0x4
	.type		.nv.reservedSmem.cap,@object
	.size		.nv.reservedSmem.cap,0x4
	.type		__assertfail,@function
